// auto-generated by cutlass_sweep.gemm — config: {"arch": "sm_100", "cluster_m": 2, "cluster_n": 1, "dtype": "fp16", "dtype_b": "fp16", "layout": "nt", "stages": 0, "tile_k": 256, "tile_m": 256, "tile_n": 128}
#include "cutlass/cutlass.h"
#include "cutlass/gemm/collective/collective_builder.hpp"
#include "cutlass/gemm/device/gemm_universal_adapter.h"
#include "cutlass/gemm/kernel/gemm_universal.hpp"
#include "cutlass/epilogue/collective/collective_builder.hpp"

using ElemA = cutlass::half_t;
using ElemB = cutlass::half_t;
using ElemCD = cutlass::half_t;
using Acc  = float;
using TileShape    = cute::Shape<cute::_256, cute::_128, cute::_256>;
using ClusterShape = cute::Shape<cute::_2, cute::_1, cute::_1>;

using CollectiveEpilogue = typename cutlass::epilogue::collective::CollectiveBuilder<
    cutlass::arch::Sm100, cutlass::arch::OpClassTensorOp,
    TileShape, ClusterShape,
    cutlass::epilogue::collective::EpilogueTileAuto,
    Acc, Acc,
    ElemCD, cutlass::layout::RowMajor, 128 / cutlass::sizeof_bits<ElemCD>::value,
    ElemCD, cutlass::layout::RowMajor, 128 / cutlass::sizeof_bits<ElemCD>::value,
    cutlass::epilogue::collective::EpilogueScheduleAuto
  >::CollectiveOp;

using CollectiveMainloop = typename cutlass::gemm::collective::CollectiveBuilder<
    cutlass::arch::Sm100, cutlass::arch::OpClassTensorOp,
    ElemA, cutlass::layout::RowMajor, 128 / cutlass::sizeof_bits<ElemA>::value,
    ElemB, cutlass::layout::ColumnMajor, 128 / cutlass::sizeof_bits<ElemB>::value,
    Acc,
    TileShape, ClusterShape,
    cutlass::gemm::collective::StageCountAutoCarveout<static_cast<int>(sizeof(typename CollectiveEpilogue::SharedStorage))>,
    cutlass::gemm::collective::KernelScheduleAuto
  >::CollectiveOp;

using GemmKernel = cutlass::gemm::kernel::GemmUniversal<
    cute::Shape<int,int,int,int>,
    CollectiveMainloop,
    CollectiveEpilogue
>;
using Gemm = cutlass::gemm::device::GemmUniversalAdapter<GemmKernel>;

// Force the device kernel symbol into the cubin without needing a host main.
auto* _anchor = &cutlass::device_kernel<GemmKernel>;


// ===== COMPILED SASS (sm_100a) =====

	.target	sm_100a

	.elftype	@"ET_EXEC"


//--------------------- .note.nv.tkinfo           --------------------------
	.section	.note.nv.tkinfo,"",@"SHT_NOTE"
	.sectionflags	@"SHF_NOTE_NV_TKINFO"
	.tkinfo
        /*0018*/ 	.word	0x00000002
        /*0030*/ 	.string	""
        /*0030*/ 	.string	"ptxas"
        /*0030*/ 	.string	"Cuda compilation tools, release 13.0, V13.0.88"
        /*0030*/ 	.string	"Build cuda_13.0.r13.0/compiler.36424714_0"
        /*0030*/ 	.string	"-arch sm_100a -m 64 "



//--------------------- .note.nv.cuinfo           --------------------------
	.section	.note.nv.cuinfo,"",@"SHT_NOTE"
	.sectionflags	@"SHF_NOTE_NV_CUINFO"
        /*0018*/ 	.short	0x0002
        /*001a*/ 	.short	0x0064
        /*001c*/ 	.short	0x0082
	.zero		2


//--------------------- .nv.info                  --------------------------
	.section	.nv.info,"",@"SHT_CUDA_INFO"
	.align	4


	//----- nvinfo : EIATTR_REGCOUNT
	.align		4
        /*0000*/ 	.byte	0x04, 0x2f
        /*0002*/ 	.short	(.L_19 - .L_18)
	.align		4
.L_18:
        /*0004*/ 	.word	index@(_ZN7cutlass13device_kernelINS_4gemm6kernel13GemmUniversalIN4cute5tupleIJiiiiEEENS1_10collective13CollectiveMmaINS1_35MainloopSm100TmaUmmaWarpSpecializedILi2ELi2ELi4ENS5_IJNS4_1CILi2EEENSA_ILi1EEESC_EEEEENS5_IJNSA_ILi256EEENSA_ILi128EEESF_EEENS_6half_tENS5_IJlSC_lEEESI_SJ_NS4_8TiledMMAINS4_8MMA_AtomIJNS4_26SM100_MMA_F16BF16_2x1SM_SSISI_SI_fLi256ELi128ELNS4_4UMMA5MajorE0ELSO_0ELNSN_7ScaleInE0ELSP_0EEEEEENS4_6LayoutINS5_IJSC_SC_SC_EEENS5_IJNSA_ILi0EEESU_SU_EEEEENS5_IJNS4_10UnderscoreESX_SX_EEEEENS4_18SM100_TMA_2SM_LOADENS4_14ComposedLayoutINS4_7SwizzleILi3ELi4ELi3EEENS4_18smem_ptr_flag_bitsILi16EEENSS_INS5_IJNSA_ILi8EEENSA_ILi64EEEEEENS5_IJS17_SC_EEEEEEEvNS4_8identityES10_S1B_vS1C_EENS_8epilogue10collective18CollectiveEpilogueINS1E_23Sm100TmaWarpSpecializedILi4ELi2ELi32ELb1ELb0EEEJNS5_IJSG_SG_SF_EEENS5_IJNSS_ISG_SC_EENSS_INSA_ILi32EEESC_EEEEESI_SJ_SI_SJ_NS1E_6fusion15FusionCallbacksIS1I_NS1O_17LinearCombinationISI_fSI_fLNS_15FloatRoundStyleE2EEES1J_S1N_JEEENS4_5SM1004TMEM4LOAD26SM100_TMEM_LOAD_32dp32b32xENS4_13SM90_TMA_LOADENS11_INS12_ILi2ELi4ELi3EEES15_NSS_INS5_IJS16_S1L_EEENS5_IJS1L_SC_EEEEEEENS4_39AutoVectorizingCopyWithAssumedAlignmentILi128EEENS4_14SM90_TMA_STOREES23_S25_S25_EEEvvEEEEvNT_6ParamsE)
        /*0008*/ 	.word	0x00000073


	//----- nvinfo : EIATTR_FRAME_SIZE
	.align		4
.L_19:
        /*000c*/ 	.byte	0x04, 0x11
        /*000e*/ 	.short	(.L_21 - .L_20)
	.align		4
.L_20:
        /*0010*/ 	.word	index@($__internal_2_$__cuda_sm10x_tcgen05_guardrail_trap_unallocated_columns_being_dealloced)
        /*0014*/ 	.word	0x00000000


	//----- nvinfo : EIATTR_FRAME_SIZE
	.align		4
.L_21:
        /*0018*/ 	.byte	0x04, 0x11
        /*001a*/ 	.short	(.L_23 - .L_22)
	.align		4
.L_22:
        /*001c*/ 	.word	index@($__internal_1_$__cuda_sm10x_tcgen05_guardrail_trap_phase_invalid_during_alloc)
        /*0020*/ 	.word	0x00000000


	//----- nvinfo : EIATTR_FRAME_SIZE
	.align		4
.L_23:
        /*0024*/ 	.byte	0x04, 0x11
        /*0026*/ 	.short	(.L_25 - .L_24)
	.align		4
.L_24:
        /*0028*/ 	.word	index@($__internal_0_$__cuda_sm10x_tcgen05_guardrail_trap_col_being_dealloced_not_returned_by_alloc)
        /*002c*/ 	.word	0x00000000


	//----- nvinfo : EIATTR_FRAME_SIZE
	.align		4
.L_25:
        /*0030*/ 	.byte	0x04, 0x11
        /*0032*/ 	.short	(.L_27 - .L_26)
	.align		4
.L_26:
        /*0034*/ 	.word	index@(_ZN7cutlass13device_kernelINS_4gemm6kernel13GemmUniversalIN4cute5tupleIJiiiiEEENS1_10collective13CollectiveMmaINS1_35MainloopSm100TmaUmmaWarpSpecializedILi2ELi2ELi4ENS5_IJNS4_1CILi2EEENSA_ILi1EEESC_EEEEENS5_IJNSA_ILi256EEENSA_ILi128EEESF_EEENS_6half_tENS5_IJlSC_lEEESI_SJ_NS4_8TiledMMAINS4_8MMA_AtomIJNS4_26SM100_MMA_F16BF16_2x1SM_SSISI_SI_fLi256ELi128ELNS4_4UMMA5MajorE0ELSO_0ELNSN_7ScaleInE0ELSP_0EEEEEENS4_6LayoutINS5_IJSC_SC_SC_EEENS5_IJNSA_ILi0EEESU_SU_EEEEENS5_IJNS4_10UnderscoreESX_SX_EEEEENS4_18SM100_TMA_2SM_LOADENS4_14ComposedLayoutINS4_7SwizzleILi3ELi4ELi3EEENS4_18smem_ptr_flag_bitsILi16EEENSS_INS5_IJNSA_ILi8EEENSA_ILi64EEEEEENS5_IJS17_SC_EEEEEEEvNS4_8identityES10_S1B_vS1C_EENS_8epilogue10collective18CollectiveEpilogueINS1E_23Sm100TmaWarpSpecializedILi4ELi2ELi32ELb1ELb0EEEJNS5_IJSG_SG_SF_EEENS5_IJNSS_ISG_SC_EENSS_INSA_ILi32EEESC_EEEEESI_SJ_SI_SJ_NS1E_6fusion15FusionCallbacksIS1I_NS1O_17LinearCombinationISI_fSI_fLNS_15FloatRoundStyleE2EEES1J_S1N_JEEENS4_5SM1004TMEM4LOAD26SM100_TMEM_LOAD_32dp32b32xENS4_13SM90_TMA_LOADENS11_INS12_ILi2ELi4ELi3EEES15_NSS_INS5_IJS16_S1L_EEENS5_IJS1L_SC_EEEEEEENS4_39AutoVectorizingCopyWithAssumedAlignmentILi128EEENS4_14SM90_TMA_STOREES23_S25_S25_EEEvvEEEEvNT_6ParamsE)
        /*0038*/ 	.word	0x00000000


	//----- nvinfo : EIATTR_MIN_STACK_SIZE
	.align		4
.L_27:
        /*003c*/ 	.byte	0x04, 0x12
        /*003e*/ 	.short	(.L_29 - .L_28)
	.align		4
.L_28:
        /*0040*/ 	.word	index@(_ZN7cutlass13device_kernelINS_4gemm6kernel13GemmUniversalIN4cute5tupleIJiiiiEEENS1_10collective13CollectiveMmaINS1_35MainloopSm100TmaUmmaWarpSpecializedILi2ELi2ELi4ENS5_IJNS4_1CILi2EEENSA_ILi1EEESC_EEEEENS5_IJNSA_ILi256EEENSA_ILi128EEESF_EEENS_6half_tENS5_IJlSC_lEEESI_SJ_NS4_8TiledMMAINS4_8MMA_AtomIJNS4_26SM100_MMA_F16BF16_2x1SM_SSISI_SI_fLi256ELi128ELNS4_4UMMA5MajorE0ELSO_0ELNSN_7ScaleInE0ELSP_0EEEEEENS4_6LayoutINS5_IJSC_SC_SC_EEENS5_IJNSA_ILi0EEESU_SU_EEEEENS5_IJNS4_10UnderscoreESX_SX_EEEEENS4_18SM100_TMA_2SM_LOADENS4_14ComposedLayoutINS4_7SwizzleILi3ELi4ELi3EEENS4_18smem_ptr_flag_bitsILi16EEENSS_INS5_IJNSA_ILi8EEENSA_ILi64EEEEEENS5_IJS17_SC_EEEEEEEvNS4_8identityES10_S1B_vS1C_EENS_8epilogue10collective18CollectiveEpilogueINS1E_23Sm100TmaWarpSpecializedILi4ELi2ELi32ELb1ELb0EEEJNS5_IJSG_SG_SF_EEENS5_IJNSS_ISG_SC_EENSS_INSA_ILi32EEESC_EEEEESI_SJ_SI_SJ_NS1E_6fusion15FusionCallbacksIS1I_NS1O_17LinearCombinationISI_fSI_fLNS_15FloatRoundStyleE2EEES1J_S1N_JEEENS4_5SM1004TMEM4LOAD26SM100_TMEM_LOAD_32dp32b32xENS4_13SM90_TMA_LOADENS11_INS12_ILi2ELi4ELi3EEES15_NSS_INS5_IJS16_S1L_EEENS5_IJS1L_SC_EEEEEEENS4_39AutoVectorizingCopyWithAssumedAlignmentILi128EEENS4_14SM90_TMA_STOREES23_S25_S25_EEEvvEEEEvNT_6ParamsE)
        /*0044*/ 	.word	0x00000000
.L_29:


//--------------------- .nv.compat                --------------------------
	.section	.nv.compat,"",@"SHT_CUDA_COMPAT_INFO"
	.align	4
        /*0000*/ 	.byte	0x02, 0x09, 0x01, 0x00, 0x02, 0x02, 0x02, 0x00, 0x02, 0x05, 0x05, 0x00, 0x03, 0x07, 0x01, 0x01
        /*0010*/ 	.byte	0x02, 0x03, 0x01, 0x00, 0x02, 0x06, 0x01, 0x00, 0x04, 0x0b, 0x08, 0x00, 0x09, 0x00, 0x00, 0x00
        /*0020*/ 	.byte	0x00, 0x00, 0x00, 0x00


//--------------------- .nv.info._ZN7cutlass13device_kernelINS_4gemm6kernel13GemmUniversalIN4cute5tupleIJiiiiEEENS1_10collective13CollectiveMmaINS1_35MainloopSm100TmaUmmaWarpSpecializedILi2ELi2ELi4ENS5_IJNS4_1CILi2EEENSA_ILi1EEESC_EEEEENS5_IJNSA_ILi256EEENSA_ILi128EEESF_EEENS_6half_tENS5_IJlSC_lEEESI_SJ_NS4_8TiledMMAINS4_8MMA_AtomIJNS4_26SM100_MMA_F16BF16_2x1SM_SSISI_SI_fLi256ELi128ELNS4_4UMMA5MajorE0ELSO_0ELNSN_7ScaleInE0ELSP_0EEEEEENS4_6LayoutINS5_IJSC_SC_SC_EEENS5_IJNSA_ILi0EEESU_SU_EEEEENS5_IJNS4_10UnderscoreESX_SX_EEEEENS4_18SM100_TMA_2SM_LOADENS4_14ComposedLayoutINS4_7SwizzleILi3ELi4ELi3EEENS4_18smem_ptr_flag_bitsILi16EEENSS_INS5_IJNSA_ILi8EEENSA_ILi64EEEEEENS5_IJS17_SC_EEEEEEEvNS4_8identityES10_S1B_vS1C_EENS_8epilogue10collective18CollectiveEpilogueINS1E_23Sm100TmaWarpSpecializedILi4ELi2ELi32ELb1ELb0EEEJNS5_IJSG_SG_SF_EEENS5_IJNSS_ISG_SC_EENSS_INSA_ILi32EEESC_EEEEESI_SJ_SI_SJ_NS1E_6fusion15FusionCallbacksIS1I_NS1O_17LinearCombinationISI_fSI_fLNS_15FloatRoundStyleE2EEES1J_S1N_JEEENS4_5SM1004TMEM4LOAD26SM100_TMEM_LOAD_32dp32b32xENS4_13SM90_TMA_LOADENS11_INS12_ILi2ELi4ELi3EEES15_NSS_INS5_IJS16_S1L_EEENS5_IJS1L_SC_EEEEEEENS4_39AutoVectorizingCopyWithAssumedAlignmentILi128EEENS4_14SM90_TMA_STOREES23_S25_S25_EEEvvEEEEvNT_6ParamsE --------------------------
	.section	.nv.info._ZN7cutlass13device_kernelINS_4gemm6kernel13GemmUniversalIN4cute5tupleIJiiiiEEENS1_10collective13CollectiveMmaINS1_35MainloopSm100TmaUmmaWarpSpecializedILi2ELi2ELi4ENS5_IJNS4_1CILi2EEENSA_ILi1EEESC_EEEEENS5_IJNSA_ILi256EEENSA_ILi128EEESF_EEENS_6half_tENS5_IJlSC_lEEESI_SJ_NS4_8TiledMMAINS4_8MMA_AtomIJNS4_26SM100_MMA_F16BF16_2x1SM_SSISI_SI_fLi256ELi128ELNS4_4UMMA5MajorE0ELSO_0ELNSN_7ScaleInE0ELSP_0EEEEEENS4_6LayoutINS5_IJSC_SC_SC_EEENS5_IJNSA_ILi0EEESU_SU_EEEEENS5_IJNS4_10UnderscoreESX_SX_EEEEENS4_18SM100_TMA_2SM_LOADENS4_14ComposedLayoutINS4_7SwizzleILi3ELi4ELi3EEENS4_18smem_ptr_flag_bitsILi16EEENSS_INS5_IJNSA_ILi8EEENSA_ILi64EEEEEENS5_IJS17_SC_EEEEEEEvNS4_8identityES10_S1B_vS1C_EENS_8epilogue10collective18CollectiveEpilogueINS1E_23Sm100TmaWarpSpecializedILi4ELi2ELi32ELb1ELb0EEEJNS5_IJSG_SG_SF_EEENS5_IJNSS_ISG_SC_EENSS_INSA_ILi32EEESC_EEEEESI_SJ_SI_SJ_NS1E_6fusion15FusionCallbacksIS1I_NS1O_17LinearCombinationISI_fSI_fLNS_15FloatRoundStyleE2EEES1J_S1N_JEEENS4_5SM1004TMEM4LOAD26SM100_TMEM_LOAD_32dp32b32xENS4_13SM90_TMA_LOADENS11_INS12_ILi2ELi4ELi3EEES15_NSS_INS5_IJS16_S1L_EEENS5_IJS1L_SC_EEEEEEENS4_39AutoVectorizingCopyWithAssumedAlignmentILi128EEENS4_14SM90_TMA_STOREES23_S25_S25_EEEvvEEEEvNT_6ParamsE,"",@"SHT_CUDA_INFO"
	.sectionflags	@""
	.align	4


	//----- nvinfo : EIATTR_CUDA_API_VERSION
	.align		4
        /*0000*/ 	.byte	0x04, 0x37
        /*0002*/ 	.short	(.L_31 - .L_30)
.L_30:
        /*0004*/ 	.word	0x00000082


	//----- nvinfo : EIATTR_KPARAM_INFO
	.align		4
.L_31:
        /*0008*/ 	.byte	0x04, 0x17
        /*000a*/ 	.short	(.L_33 - .L_32)
.L_32:
        /*000c*/ 	.word	0x00000000
        /*0010*/ 	.short	0x0000
        /*0012*/ 	.short	0x0000
        /*0014*/ 	.byte	0x00, 0xf0, 0x01, 0x20


	//----- nvinfo : EIATTR_AT_ENTRY_FRAGMENTS
	.align		4
.L_33:
        /*0018*/ 	.byte	0x04, 0x4f
        /*001a*/ 	.short	(.L_35 - .L_34)


	//   ....[0]....
.L_34:
        /*001c*/ 	.word	0x00000007


	//----- nvinfo : EIATTR_RESERVED_SMEM_USED
	.align		4
.L_35:
        /*0020*/ 	.byte	0x01, 0x41
	.zero		2


	//----- nvinfo : EIATTR_SPARSE_MMA_MASK
	.align		4
        /*0024*/ 	.byte	0x03, 0x50
        /*0026*/ 	.short	0x0000


	//----- nvinfo : EIATTR_TCGEN05_2CTA_USED
	.align		4
        /*0028*/ 	.byte	0x01, 0x52
	.zero		2


	//----- nvinfo : EIATTR_MAXREG_COUNT
	.align		4
        /*002c*/ 	.byte	0x03, 0x1b
        /*002e*/ 	.short	0x00ff


	//----- nvinfo : EIATTR_NUM_BARRIERS
	.align		4
        /*0030*/ 	.byte	0x02, 0x4c
        /*0032*/ 	.byte	0x07
	.zero		1


	//----- nvinfo : EIATTR_EXTERNS
	.align		4
        /*0034*/ 	.byte	0x04, 0x0f
        /*0036*/ 	.short	(.L_37 - .L_36)


	//   ....[0]....
	.align		4
.L_36:
        /*0038*/ 	.word	index@(__assertfail)


	//----- nvinfo : EIATTR_MERCURY_ISA_VERSION
	.align		4
.L_37:
        /*003c*/ 	.byte	0x03, 0x5f
        /*003e*/ 	.short	0x0101


	//----- nvinfo : EIATTR_INT_WARP_WIDE_INSTR_OFFSETS
	.align		4
        /*0040*/ 	.byte	0x04, 0x31
        /*0042*/ 	.short	(.L_39 - .L_38)


	//   ....[0]....
.L_38:
        /*0044*/ 	.word	0x00000d00


	//   ....[1]....
        /*0048*/ 	.word	0x00000da0


	//   ....[2]....
        /*004c*/ 	.word	0x000025a0


	//   ....[3]....
        /*0050*/ 	.word	0x00004930


	//   ....[4]....
        /*0054*/ 	.word	0x00004960


	//   ....[5]....
        /*0058*/ 	.word	0x00004980


	//   ....[6]....
        /*005c*/ 	.word	0x000052c0


	//   ....[7]....
        /*0060*/ 	.word	0x00005320


	//   ....[8]....
        /*0064*/ 	.word	0x00005410


	//   ....[9]....
        /*0068*/ 	.word	0x00005480


	//   ....[10]....
        /*006c*/ 	.word	0x00005590


	//   ....[11]....
        /*0070*/ 	.word	0x00005620


	//   ....[12]....
        /*0074*/ 	.word	0x000057f0


	//   ....[13]....
        /*0078*/ 	.word	0x000058a0


	//----- nvinfo : EIATTR_COOP_GROUP_MASK_REGIDS
	.align		4
.L_39:
        /*007c*/ 	.byte	0x04, 0x29
        /*007e*/ 	.short	(.L_41 - .L_40)


	//   ....[0]....
.L_40:
        /*0080*/ 	.word	0xffffffff


	//   ....[1]....
        /*0084*/ 	.word	0xffffffff


	//   ....[2]....
        /*0088*/ 	.word	0xffffffff


	//   ....[3]....
        /*008c*/ 	.word	0xffffffff


	//   ....[4]....
        /*0090*/ 	.word	0xffffffff


	//   ....[5]....
        /*0094*/ 	.word	0xffffffff


	//   ....[6]....
        /*0098*/ 	.word	0xffffffff


	//   ....[7]....
        /*009c*/ 	.word	0xffffffff


	//   ....[8]....
        /*00a0*/ 	.word	0xffffffff


	//   ....[9]....
        /*00a4*/ 	.word	0xffffffff


	//   ....[10]....
        /*00a8*/ 	.word	0xffffffff


	//   ....[11]....
        /*00ac*/ 	.word	0xffffffff


	//   ....[12]....
        /*00b0*/ 	.word	0xffffffff


	//   ....[13]....
        /*00b4*/ 	.word	0xffffffff


	//----- nvinfo : EIATTR_COOP_GROUP_INSTR_OFFSETS
	.align		4
.L_41:
        /*00b8*/ 	.byte	0x04, 0x28
        /*00ba*/ 	.short	(.L_43 - .L_42)


	//   ....[0]....
.L_42:
        /*00bc*/ 	.word	0x000000e0


	//   ....[1]....
        /*00c0*/ 	.word	0x00000520


	//   ....[2]....
        /*00c4*/ 	.word	0x00000670


	//   ....[3]....
        /*00c8*/ 	.word	0x00000800


	//   ....[4]....
        /*00cc*/ 	.word	0x000008f0


	//   ....[5]....
        /*00d0*/ 	.word	0x00000a50


	//   ....[6]....
        /*00d4*/ 	.word	0x00000be0


	//   ....[7]....
        /*00d8*/ 	.word	0x00000e20


	//   ....[8]....
        /*00dc*/ 	.word	0x00002480


	//   ....[9]....
        /*00e0*/ 	.word	0x00003140


	//   ....[10]....
        /*00e4*/ 	.word	0x00003650


	//   ....[11]....
        /*00e8*/ 	.word	0x000038f0


	//   ....[12]....
        /*00ec*/ 	.word	0x00004820


	//   ....[13]....
        /*00f0*/ 	.word	0x00004a40


	//----- nvinfo : EIATTR_VRC_CTA_INIT_COUNT
	.align		4
.L_43:
        /*00f4*/ 	.byte	0x02, 0x4a
        /*00f6*/ 	.byte	0x80
	.zero		1


	//----- nvinfo : EIATTR_SYSCALL_OFFSETS
	.align		4
        /*00f8*/ 	.byte	0x04, 0x46
        /*00fa*/ 	.short	(.L_45 - .L_44)


	//   ....[0]....
.L_44:
        /*00fc*/ 	.word	0x000063d0


	//   ....[1]....
        /*0100*/ 	.word	0x000064c0


	//   ....[2]....
        /*0104*/ 	.word	0x00006c30


	//   ....[3]....
        /*0108*/ 	.word	0x000078b0


	//   ....[4]....
        /*010c*/ 	.word	0x00008500


	//   ....[5]....
        /*0110*/ 	.word	0x00009150


	//----- nvinfo : EIATTR_MBARRIER_INSTR_OFFSETS
	.align		4
.L_45:
        /*0114*/ 	.byte	0x04, 0x39
        /*0116*/ 	.short	(.L_47 - .L_46)


	//   ....[0]....
.L_46:
        /*0118*/ 	.word	0x00000620
        /*011c*/ 	.word	0x000000ff
        /*0120*/ 	.word	0x00000000
        /*0124*/ 	.short	0x0100
        /*0126*/ 	.byte	0x04
	.zero		1


	//   ....[1]....
        /*0128*/ 	.word	0x00000630
        /*012c*/ 	.word	0x000000ff
        /*0130*/ 	.word	0x00000010
        /*0134*/ 	.short	0x0100
        /*0136*/ 	.byte	0x04
	.zero		1


	//   ....[2]....
        /*0138*/ 	.word	0x00000640
        /*013c*/ 	.word	0x000000ff
        /*0140*/ 	.word	0x00000008
        /*0144*/ 	.short	0x0100
        /*0146*/ 	.byte	0x04
	.zero		1


	//   ....[3]....
        /*0148*/ 	.word	0x00000650
        /*014c*/ 	.word	0x000000ff
        /*0150*/ 	.word	0x00000018
        /*0154*/ 	.short	0x0100
        /*0156*/ 	.byte	0x04
	.zero		1


	//   ....[4]....
        /*0158*/ 	.word	0x00000770
        /*015c*/ 	.word	0x000000ff
        /*0160*/ 	.word	0x00000020
        /*0164*/ 	.short	0x0100
        /*0166*/ 	.byte	0x04
	.zero		1


	//   ....[5]....
        /*0168*/ 	.word	0x00000780
        /*016c*/ 	.word	0x000000ff
        /*0170*/ 	.word	0x00000040
        /*0174*/ 	.short	0x0100
        /*0176*/ 	.byte	0x04
	.zero		1


	//   ....[6]....
        /*0178*/ 	.word	0x00000790
        /*017c*/ 	.word	0x000000ff
        /*0180*/ 	.word	0x00000028
        /*0184*/ 	.short	0x0100
        /*0186*/ 	.byte	0x04
	.zero		1


	//   ....[7]....
        /*0188*/ 	.word	0x000007a0
        /*018c*/ 	.word	0x000000ff
        /*0190*/ 	.word	0x00000048
        /*0194*/ 	.short	0x0100
        /*0196*/ 	.byte	0x04
	.zero		1


	//   ....[8]....
        /*0198*/ 	.word	0x000007b0
        /*019c*/ 	.word	0x000000ff
        /*01a0*/ 	.word	0x00000030
        /*01a4*/ 	.short	0x0100
        /*01a6*/ 	.byte	0x04
	.zero		1


	//   ....[9]....
        /*01a8*/ 	.word	0x000007c0
        /*01ac*/ 	.word	0x000000ff
        /*01b0*/ 	.word	0x00000050
        /*01b4*/ 	.short	0x0100
        /*01b6*/ 	.byte	0x04
	.zero		1


	//   ....[10]....
        /*01b8*/ 	.word	0x000007d0
        /*01bc*/ 	.word	0x000000ff
        /*01c0*/ 	.word	0x00000038
        /*01c4*/ 	.short	0x0100
        /*01c6*/ 	.byte	0x04
	.zero		1


	//   ....[11]....
        /*01c8*/ 	.word	0x000007e0
        /*01cc*/ 	.word	0x000000ff
        /*01d0*/ 	.word	0x00000058
        /*01d4*/ 	.short	0x0100
        /*01d6*/ 	.byte	0x04
	.zero		1


	//   ....[12]....
        /*01d8*/ 	.word	0x000008c0
        /*01dc*/ 	.word	0x000000ff
        /*01e0*/ 	.word	0x00000060
        /*01e4*/ 	.short	0x0100
        /*01e6*/ 	.byte	0x06
	.zero		1


	//   ....[13]....
        /*01e8*/ 	.word	0x000008d0
        /*01ec*/ 	.word	0x000000ff
        /*01f0*/ 	.word	0x00000068
        /*01f4*/ 	.short	0x0100
        /*01f6*/ 	.byte	0x06
	.zero		1


	//   ....[14]....
        /*01f8*/ 	.word	0x00000a00
        /*01fc*/ 	.word	0x000000ff
        /*0200*/ 	.word	0x00000070
        /*0204*/ 	.short	0x0100
        /*0206*/ 	.byte	0x06
	.zero		1


	//   ....[15]....
        /*0208*/ 	.word	0x00000a10
        /*020c*/ 	.word	0x000000ff
        /*0210*/ 	.word	0x00000080
        /*0214*/ 	.short	0x0100
        /*0216*/ 	.byte	0x06
	.zero		1


	//   ....[16]....
        /*0218*/ 	.word	0x00000a20
        /*021c*/ 	.word	0x000000ff
        /*0220*/ 	.word	0x00000078
        /*0224*/ 	.short	0x0100
        /*0226*/ 	.byte	0x06
	.zero		1


	//   ....[17]....
        /*0228*/ 	.word	0x00000a30
        /*022c*/ 	.word	0x000000ff
        /*0230*/ 	.word	0x00000088
        /*0234*/ 	.short	0x0100
        /*0236*/ 	.byte	0x06
	.zero		1


	//   ....[18]....
        /*0238*/ 	.word	0x00000b50
        /*023c*/ 	.word	0x000000ff
        /*0240*/ 	.word	0x00000090
        /*0244*/ 	.short	0x0100
        /*0246*/ 	.byte	0x04
	.zero		1


	//   ....[19]....
        /*0248*/ 	.word	0x00000b60
        /*024c*/ 	.word	0x000000ff
        /*0250*/ 	.word	0x000000b0
        /*0254*/ 	.short	0x0100
        /*0256*/ 	.byte	0x04
	.zero		1


	//   ....[20]....
        /*0258*/ 	.word	0x00000b70
        /*025c*/ 	.word	0x000000ff
        /*0260*/ 	.word	0x00000098
        /*0264*/ 	.short	0x0100
        /*0266*/ 	.byte	0x04
	.zero		1


	//   ....[21]....
        /*0268*/ 	.word	0x00000b80
        /*026c*/ 	.word	0x000000ff
        /*0270*/ 	.word	0x000000b8
        /*0274*/ 	.short	0x0100
        /*0276*/ 	.byte	0x04
	.zero		1


	//   ....[22]....
        /*0278*/ 	.word	0x00000b90
        /*027c*/ 	.word	0x000000ff
        /*0280*/ 	.word	0x000000a0
        /*0284*/ 	.short	0x0100
        /*0286*/ 	.byte	0x04
	.zero		1


	//   ....[23]....
        /*0288*/ 	.word	0x00000ba0
        /*028c*/ 	.word	0x000000ff
        /*0290*/ 	.word	0x000000c0
        /*0294*/ 	.short	0x0100
        /*0296*/ 	.byte	0x04
	.zero		1


	//   ....[24]....
        /*0298*/ 	.word	0x00000bb0
        /*029c*/ 	.word	0x000000ff
        /*02a0*/ 	.word	0x000000a8
        /*02a4*/ 	.short	0x0100
        /*02a6*/ 	.byte	0x04
	.zero		1


	//   ....[25]....
        /*02a8*/ 	.word	0x00000bc0
        /*02ac*/ 	.word	0x000000ff
        /*02b0*/ 	.word	0x000000c8
        /*02b4*/ 	.short	0x0100
        /*02b6*/ 	.byte	0x04
	.zero		1


	//   ....[26]....
        /*02b8*/ 	.word	0x00000cb0
        /*02bc*/ 	.word	0x000000ff
        /*02c0*/ 	.word	0x000000d0
        /*02c4*/ 	.short	0x0100
        /*02c6*/ 	.byte	0x04
	.zero		1


	//   ....[27]....
        /*02c8*/ 	.word	0x00000cc0
        /*02cc*/ 	.word	0x000000ff
        /*02d0*/ 	.word	0x000000e0
        /*02d4*/ 	.short	0x0100
        /*02d6*/ 	.byte	0x04
	.zero		1


	//   ....[28]....
        /*02d8*/ 	.word	0x00000cd0
        /*02dc*/ 	.word	0x000000ff
        /*02e0*/ 	.word	0x000000d8
        /*02e4*/ 	.short	0x0100
        /*02e6*/ 	.byte	0x04
	.zero		1


	//   ....[29]....
        /*02e8*/ 	.word	0x00000ce0
        /*02ec*/ 	.word	0x000000ff
        /*02f0*/ 	.word	0x000000e8
        /*02f4*/ 	.short	0x0100
        /*02f6*/ 	.byte	0x04
	.zero		1


	//   ....[30]....
        /*02f8*/ 	.word	0x00000dd0
        /*02fc*/ 	.word	0x000000ff
        /*0300*/ 	.word	0x000000f0
        /*0304*/ 	.short	0x0100
        /*0306*/ 	.byte	0x06
	.zero		1


	//   ....[31]....
        /*0308*/ 	.word	0x000017e0
        /*030c*/ 	.word	0x00000002
        /*0310*/ 	.word	0x000000e0
        /*0314*/ 	.short	0x010a
        /*0316*/ 	.byte	0xff
	.zero		1


	//   ....[32]....
        /*0318*/ 	.word	0x00001810
        /*031c*/ 	.word	0x00000002
        /*0320*/ 	.word	0x000000d0
        /*0324*/ 	.short	0x0101
        /*0326*/ 	.byte	0xff
	.zero		1


	//   ....[33]....
        /*0328*/ 	.word	0x000018f0
        /*032c*/ 	.word	0x000000ff
        /*0330*/ 	.word	0x00000010
        /*0334*/ 	.short	0x010a
        /*0336*/ 	.byte	0x04
	.zero		1


	//   ....[34]....
        /*0338*/ 	.word	0x000019e0
        /*033c*/ 	.word	0x000000ff
        /*0340*/ 	.word	0x00000010
        /*0344*/ 	.short	0x010a
        /*0346*/ 	.byte	0x07
	.zero		1


	//   ....[35]....
        /*0348*/ 	.word	0x00001b40
        /*034c*/ 	.word	0x000000ff
        /*0350*/ 	.word	0x00000010
        /*0354*/ 	.short	0x010a
        /*0356*/ 	.byte	0x04
	.zero		1


	//   ....[36]....
        /*0358*/ 	.word	0x00001ef0
        /*035c*/ 	.word	0x000000ff
        /*0360*/ 	.word	0x00000068
        /*0364*/ 	.short	0x0101
        /*0366*/ 	.byte	0x15
	.zero		1


	//   ....[37]....
        /*0368*/ 	.word	0x00001f10
        /*036c*/ 	.word	0x000000ff
        /*0370*/ 	.word	0x00000010
        /*0374*/ 	.short	0x010a
        /*0376*/ 	.byte	0x04
	.zero		1


	//   ....[38]....
        /*0378*/ 	.word	0x00001f90
        /*037c*/ 	.word	0x000000ff
        /*0380*/ 	.word	0x00000010
        /*0384*/ 	.short	0x010a
        /*0386*/ 	.byte	0x07
	.zero		1


	//   ....[39]....
        /*0388*/ 	.word	0x000020d0
        /*038c*/ 	.word	0x000000ff
        /*0390*/ 	.word	0x00000010
        /*0394*/ 	.short	0x010a
        /*0396*/ 	.byte	0x04
	.zero		1


	//   ....[40]....
        /*0398*/ 	.word	0x000024b0
        /*039c*/ 	.word	0x00000002
        /*03a0*/ 	.word	0x00000070
        /*03a4*/ 	.short	0x010a
        /*03a6*/ 	.byte	0xff
	.zero		1


	//   ....[41]....
        /*03a8*/ 	.word	0x00002570
        /*03ac*/ 	.word	0x00000002
        /*03b0*/ 	.word	0x00000000
        /*03b4*/ 	.short	0x0101
        /*03b6*/ 	.byte	0xff
	.zero		1


	//   ....[42]....
        /*03b8*/ 	.word	0x00002ad0
        /*03bc*/ 	.word	0x000000ff
        /*03c0*/ 	.word	0x00000000
        /*03c4*/ 	.short	0x010a
        /*03c6*/ 	.byte	0x04
	.zero		1


	//   ....[43]....
        /*03c8*/ 	.word	0x00002b70
        /*03cc*/ 	.word	0x00000000
        /*03d0*/ 	.word	0x00000000
        /*03d4*/ 	.short	0x010a
        /*03d6*/ 	.byte	0xff
	.zero		1


	//   ....[44]....
        /*03d8*/ 	.word	0x00002ca0
        /*03dc*/ 	.word	0x00000000
        /*03e0*/ 	.word	0x000000d0
        /*03e4*/ 	.short	0x010a
        /*03e6*/ 	.byte	0xff
	.zero		1


	//   ....[45]....
        /*03e8*/ 	.word	0x00002d10
        /*03ec*/ 	.word	0x00000000
        /*03f0*/ 	.word	0x00000000
        /*03f4*/ 	.short	0x0101
        /*03f6*/ 	.byte	0xff
	.zero		1


	//   ....[46]....
        /*03f8*/ 	.word	0x00002d30
        /*03fc*/ 	.word	0x000000ff
        /*0400*/ 	.word	0x00000080
        /*0404*/ 	.short	0x010a
        /*0406*/ 	.byte	0x04
	.zero		1


	//   ....[47]....
        /*0408*/ 	.word	0x00002e50
        /*040c*/ 	.word	0x00000000
        /*0410*/ 	.word	0x00000070
        /*0414*/ 	.short	0x010a
        /*0416*/ 	.byte	0xff
	.zero		1


	//   ....[48]....
        /*0418*/ 	.word	0x00002f50
        /*041c*/ 	.word	0x00000000
        /*0420*/ 	.word	0x00000000
        /*0424*/ 	.short	0x0101
        /*0426*/ 	.byte	0xff
	.zero		1


	//   ....[49]....
        /*0428*/ 	.word	0x00002fe0
        /*042c*/ 	.word	0x000000ff
        /*0430*/ 	.word	0x00000080
        /*0434*/ 	.short	0x0106
        /*0436*/ 	.byte	0x04
	.zero		1


	//   ....[50]....
        /*0438*/ 	.word	0x00003000
        /*043c*/ 	.word	0x000000ff
        /*0440*/ 	.word	0x00000080
        /*0444*/ 	.short	0x010a
        /*0446*/ 	.byte	0x04
	.zero		1


	//   ....[51]....
        /*0448*/ 	.word	0x00003090
        /*044c*/ 	.word	0x000000ff
        /*0450*/ 	.word	0x00000080
        /*0454*/ 	.short	0x0106
        /*0456*/ 	.byte	0x07
	.zero		1


	//   ....[52]....
        /*0458*/ 	.word	0x000030d0
        /*045c*/ 	.word	0x00000000
        /*0460*/ 	.word	0x00000080
        /*0464*/ 	.short	0x010a
        /*0466*/ 	.byte	0xff
	.zero		1


	//   ....[53]....
        /*0468*/ 	.word	0x00003330
        /*046c*/ 	.word	0x000000ff
        /*0470*/ 	.word	0x00000008
        /*0474*/ 	.short	0x010a
        /*0476*/ 	.byte	0x05
	.zero		1


	//   ....[54]....
        /*0478*/ 	.word	0x00003350
        /*047c*/ 	.word	0x000000ff
        /*0480*/ 	.word	0x00000008
        /*0484*/ 	.short	0x010a
        /*0486*/ 	.byte	0x05
	.zero		1


	//   ....[55]....
        /*0488*/ 	.word	0x000034f0
        /*048c*/ 	.word	0x000000ff
        /*0490*/ 	.word	0x00000008
        /*0494*/ 	.short	0x010a
        /*0496*/ 	.byte	0x05
	.zero		1


	//   ....[56]....
        /*0498*/ 	.word	0x00003510
        /*049c*/ 	.word	0x000000ff
        /*04a0*/ 	.word	0x00000008
        /*04a4*/ 	.short	0x010a
        /*04a6*/ 	.byte	0x05
	.zero		1


	//   ....[57]....
        /*04a8*/ 	.word	0x000035e0
        /*04ac*/ 	.word	0x000000ff
        /*04b0*/ 	.word	0x00000000
        /*04b4*/ 	.short	0x0101
        /*04b6*/ 	.byte	0x04
	.zero		1


	//   ....[58]....
        /*04b8*/ 	.word	0x000039a0
        /*04bc*/ 	.word	0x00000000
        /*04c0*/ 	.word	0x00000070
        /*04c4*/ 	.short	0x010a
        /*04c6*/ 	.byte	0xff
	.zero		1


	//   ....[59]....
        /*04c8*/ 	.word	0x00003a60
        /*04cc*/ 	.word	0x00000000
        /*04d0*/ 	.word	0x00000000
        /*04d4*/ 	.short	0x0101
        /*04d6*/ 	.byte	0xff
	.zero		1


	//   ....[60]....
        /*04d8*/ 	.word	0x00003b50
        /*04dc*/ 	.word	0x000000ff
        /*04e0*/ 	.word	0x00000000
        /*04e4*/ 	.short	0x010a
        /*04e6*/ 	.byte	0x04
	.zero		1


	//   ....[61]....
        /*04e8*/ 	.word	0x00003b60
        /*04ec*/ 	.word	0x000000ff
        /*04f0*/ 	.word	0x000000b0
        /*04f4*/ 	.short	0x010a
        /*04f6*/ 	.byte	0x07
	.zero		1


	//   ....[62]....
        /*04f8*/ 	.word	0x00003c20
        /*04fc*/ 	.word	0x000000ff
        /*0500*/ 	.word	0x00000000
        /*0504*/ 	.short	0x010a
        /*0506*/ 	.byte	0x05
	.zero		1


	//   ....[63]....
        /*0508*/ 	.word	0x00003d70
        /*050c*/ 	.word	0x000000ff
        /*0510*/ 	.word	0x00000000
        /*0514*/ 	.short	0x010a
        /*0516*/ 	.byte	0x07
	.zero		1


	//   ....[64]....
        /*0518*/ 	.word	0x000044e0
        /*051c*/ 	.word	0x000000ff
        /*0520*/ 	.word	0x00000000
        /*0524*/ 	.short	0x010a
        /*0526*/ 	.byte	0x04
	.zero		1


	//   ....[65]....
        /*0528*/ 	.word	0x00004580
        /*052c*/ 	.word	0x000000ff
        /*0530*/ 	.word	0x00000000
        /*0534*/ 	.short	0x010a
        /*0536*/ 	.byte	0x05
	.zero		1


	//   ....[66]....
        /*0538*/ 	.word	0x00004610
        /*053c*/ 	.word	0x000000ff
        /*0540*/ 	.word	0x00000000
        /*0544*/ 	.short	0x010a
        /*0546*/ 	.byte	0x05
	.zero		1


	//   ....[67]....
        /*0548*/ 	.word	0x000046b0
        /*054c*/ 	.word	0x00000000
        /*0550*/ 	.word	0x00000000
        /*0554*/ 	.short	0x010a
        /*0556*/ 	.byte	0xff
	.zero		1


	//   ....[68]....
        /*0558*/ 	.word	0x000046f0
        /*055c*/ 	.word	0x00000000
        /*0560*/ 	.word	0x00000000
        /*0564*/ 	.short	0x010a
        /*0566*/ 	.byte	0xff
	.zero		1


	//   ....[69]....
        /*0568*/ 	.word	0x00004770
        /*056c*/ 	.word	0x000000ff
        /*0570*/ 	.word	0x00000000
        /*0574*/ 	.short	0x0101
        /*0576*/ 	.byte	0x04
	.zero		1


	//   ....[70]....
        /*0578*/ 	.word	0x000047b0
        /*057c*/ 	.word	0x000000ff
        /*0580*/ 	.word	0x000000f0
        /*0584*/ 	.short	0x010a
        /*0586*/ 	.byte	0x3e
	.zero		1


	//   ....[71]....
        /*0588*/ 	.word	0x00004810
        /*058c*/ 	.word	0x000000ff
        /*0590*/ 	.word	0x00000000
        /*0594*/ 	.short	0x0101
        /*0596*/ 	.byte	0x04
	.zero		1


	//   ....[72]....
        /*0598*/ 	.word	0x00004c70
        /*059c*/ 	.word	0x00000000
        /*05a0*/ 	.word	0x00000070
        /*05a4*/ 	.short	0x010a
        /*05a6*/ 	.byte	0xff
	.zero		1


	//   ....[73]....
        /*05a8*/ 	.word	0x00004d30
        /*05ac*/ 	.word	0x00000000
        /*05b0*/ 	.word	0x00000000
        /*05b4*/ 	.short	0x0101
        /*05b6*/ 	.byte	0xff
	.zero		1


	//   ....[74]....
        /*05b8*/ 	.word	0x00005050
        /*05bc*/ 	.word	0x000000ff
        /*05c0*/ 	.word	0x00000068
        /*05c4*/ 	.short	0x010a
        /*05c6*/ 	.byte	0x04
	.zero		1


	//   ....[75]....
        /*05c8*/ 	.word	0x00005240
        /*05cc*/ 	.word	0x000000ff
        /*05d0*/ 	.word	0x00000040
        /*05d4*/ 	.short	0x010a
        /*05d6*/ 	.byte	0x04
	.zero		1


	//   ....[76]....
        /*05d8*/ 	.word	0x000053c0
        /*05dc*/ 	.word	0x000000ff
        /*05e0*/ 	.word	0x00000020
        /*05e4*/ 	.short	0x010b
        /*05e6*/ 	.byte	0x04
	.zero		1


	//   ....[77]....
        /*05e8*/ 	.word	0x000053d0
        /*05ec*/ 	.word	0x000000ff
        /*05f0*/ 	.word	0x00000000
        /*05f4*/ 	.short	0x0101
        /*05f6*/ 	.byte	0x05
	.zero		1


	//   ....[78]....
        /*05f8*/ 	.word	0x000053e0
        /*05fc*/ 	.word	0x000000ff
        /*0600*/ 	.word	0x00000048
        /*0604*/ 	.short	0x010a
        /*0606*/ 	.byte	0x04
	.zero		1


	//   ....[79]....
        /*0608*/ 	.word	0x00005530
        /*060c*/ 	.word	0x000000ff
        /*0610*/ 	.word	0x00000028
        /*0614*/ 	.short	0x010b
        /*0616*/ 	.byte	0x04
	.zero		1


	//   ....[80]....
        /*0618*/ 	.word	0x00005540
        /*061c*/ 	.word	0x000000ff
        /*0620*/ 	.word	0x00000000
        /*0624*/ 	.short	0x0101
        /*0626*/ 	.byte	0x05
	.zero		1


	//   ....[81]....
        /*0628*/ 	.word	0x00005550
        /*062c*/ 	.word	0x000000ff
        /*0630*/ 	.word	0x00000050
        /*0634*/ 	.short	0x010a
        /*0636*/ 	.byte	0x04
	.zero		1


	//   ....[82]....
        /*0638*/ 	.word	0x000056d0
        /*063c*/ 	.word	0x000000ff
        /*0640*/ 	.word	0x00000030
        /*0644*/ 	.short	0x010b
        /*0646*/ 	.byte	0x04
	.zero		1


	//   ....[83]....
        /*0648*/ 	.word	0x00005710
        /*064c*/ 	.word	0x000000ff
        /*0650*/ 	.word	0x00000000
        /*0654*/ 	.short	0x0101
        /*0656*/ 	.byte	0x05
	.zero		1


	//   ....[84]....
        /*0658*/ 	.word	0x00005750
        /*065c*/ 	.word	0x000000ff
        /*0660*/ 	.word	0x00000058
        /*0664*/ 	.short	0x010a
        /*0666*/ 	.byte	0x04
	.zero		1


	//   ....[85]....
        /*0668*/ 	.word	0x00005990
        /*066c*/ 	.word	0x000000ff
        /*0670*/ 	.word	0x00000038
        /*0674*/ 	.short	0x010b
        /*0676*/ 	.byte	0x04
	.zero		1


	//   ....[86]....
        /*0678*/ 	.word	0x000059b0
        /*067c*/ 	.word	0x000000ff
        /*0680*/ 	.word	0x00000000
        /*0684*/ 	.short	0x0101
        /*0686*/ 	.byte	0x0d
	.zero		1


	//   ....[87]....
        /*0688*/ 	.word	0x000059e0
        /*068c*/ 	.word	0x000000ff
        /*0690*/ 	.word	0x00000040
        /*0694*/ 	.short	0x010a
        /*0696*/ 	.byte	0x04
	.zero		1


	//   ....[88]....
        /*0698*/ 	.word	0x00005a00
        /*069c*/ 	.word	0x000000ff
        /*06a0*/ 	.word	0x00000048
        /*06a4*/ 	.short	0x010a
        /*06a6*/ 	.byte	0x04
	.zero		1


	//   ....[89]....
        /*06a8*/ 	.word	0x00005a20
        /*06ac*/ 	.word	0x000000ff
        /*06b0*/ 	.word	0x00000050
        /*06b4*/ 	.short	0x010a
        /*06b6*/ 	.byte	0x04
	.zero		1


	//   ....[90]....
        /*06b8*/ 	.word	0x00005a60
        /*06bc*/ 	.word	0x00000000
        /*06c0*/ 	.word	0x00000058
        /*06c4*/ 	.short	0x010a
        /*06c6*/ 	.byte	0xff
	.zero		1


	//   ....[91]....
        /*06c8*/ 	.word	0x00005d90
        /*06cc*/ 	.word	0x00000000
        /*06d0*/ 	.word	0x00000070
        /*06d4*/ 	.short	0x010a
        /*06d6*/ 	.byte	0xff
	.zero		1


	//   ....[92]....
        /*06d8*/ 	.word	0x00005ea0
        /*06dc*/ 	.word	0x00000000
        /*06e0*/ 	.word	0x00000000
        /*06e4*/ 	.short	0x0101
        /*06e6*/ 	.byte	0xff
	.zero		1


	//   ....[93]....
        /*06e8*/ 	.word	0x000068f0
        /*06ec*/ 	.word	0x000000ff
        /*06f0*/ 	.word	0x00000020
        /*06f4*/ 	.short	0x010a
        /*06f6*/ 	.byte	0x24
	.zero		1


	//   ....[94]....
        /*06f8*/ 	.word	0x00006930
        /*06fc*/ 	.word	0x00000070
        /*0700*/ 	.word	0x00000090
        /*0704*/ 	.short	0x010a
        /*0706*/ 	.byte	0xff
	.zero		1


	//   ....[95]....
        /*0708*/ 	.word	0x00006a20
        /*070c*/ 	.word	0x000000ff
        /*0710*/ 	.word	0x00000020
        /*0714*/ 	.short	0x010a
        /*0716*/ 	.byte	0x24
	.zero		1


	//   ....[96]....
        /*0718*/ 	.word	0x00006b10
        /*071c*/ 	.word	0x00000070
        /*0720*/ 	.word	0x00000090
        /*0724*/ 	.short	0x010a
        /*0726*/ 	.byte	0xff
	.zero		1


	//   ....[97]....
        /*0728*/ 	.word	0x000075e0
        /*072c*/ 	.word	0x00000000
        /*0730*/ 	.word	0x00000000
        /*0734*/ 	.short	0x0101
        /*0736*/ 	.byte	0xff
	.zero		1


	//   ....[98]....
        /*0738*/ 	.word	0x000075f0
        /*073c*/ 	.word	0x00000002
        /*0740*/ 	.word	0x00000020
        /*0744*/ 	.short	0x010a
        /*0746*/ 	.byte	0xff
	.zero		1


	//   ....[99]....
        /*0748*/ 	.word	0x000076d0
        /*074c*/ 	.word	0x00000002
        /*0750*/ 	.word	0x00000020
        /*0754*/ 	.short	0x010a
        /*0756*/ 	.byte	0xff
	.zero		1


	//   ....[100]....
        /*0758*/ 	.word	0x00008230
        /*075c*/ 	.word	0x0000003f
        /*0760*/ 	.word	0x00000000
        /*0764*/ 	.short	0x0101
        /*0766*/ 	.byte	0xff
	.zero		1


	//   ....[101]....
        /*0768*/ 	.word	0x00008250
        /*076c*/ 	.word	0x00000000
        /*0770*/ 	.word	0x00000020
        /*0774*/ 	.short	0x010a
        /*0776*/ 	.byte	0xff
	.zero		1


	//   ....[102]....
        /*0778*/ 	.word	0x00008320
        /*077c*/ 	.word	0x00000000
        /*0780*/ 	.word	0x00000020
        /*0784*/ 	.short	0x010a
        /*0786*/ 	.byte	0xff
	.zero		1


	//   ....[103]....
        /*0788*/ 	.word	0x00008e80
        /*078c*/ 	.word	0x0000003f
        /*0790*/ 	.word	0x00000000
        /*0794*/ 	.short	0x0101
        /*0796*/ 	.byte	0xff
	.zero		1


	//   ....[104]....
        /*0798*/ 	.word	0x00008ea0
        /*079c*/ 	.word	0x00000000
        /*07a0*/ 	.word	0x00000020
        /*07a4*/ 	.short	0x010a
        /*07a6*/ 	.byte	0xff
	.zero		1


	//   ....[105]....
        /*07a8*/ 	.word	0x00008f70
        /*07ac*/ 	.word	0x00000000
        /*07b0*/ 	.word	0x00000020
        /*07b4*/ 	.short	0x010a
        /*07b6*/ 	.byte	0xff
	.zero		1


	//   ....[106]....
        /*07b8*/ 	.word	0x00009240
        /*07bc*/ 	.word	0x00000070
        /*07c0*/ 	.word	0x00000000
        /*07c4*/ 	.short	0x0101
        /*07c6*/ 	.byte	0xff
	.zero		1


	//   ....[107]....
        /*07c8*/ 	.word	0x00009b20
        /*07cc*/ 	.word	0x00000000
        /*07d0*/ 	.word	0x00000000
        /*07d4*/ 	.short	0x0101
        /*07d6*/ 	.byte	0xff
	.zero		1


	//   ....[108]....
        /*07d8*/ 	.word	0x00009d90
        /*07dc*/ 	.word	0x000000ff
        /*07e0*/ 	.word	0x00000000
        /*07e4*/ 	.short	0x0101
        /*07e6*/ 	.byte	0x04
	.zero		1


	//   ....[109]....
        /*07e8*/ 	.word	0x00009db0
        /*07ec*/ 	.word	0x00000002
        /*07f0*/ 	.word	0x000000e0
        /*07f4*/ 	.short	0x010a
        /*07f6*/ 	.byte	0xff
	.zero		1


	//   ....[110]....
        /*07f8*/ 	.word	0x00009e10
        /*07fc*/ 	.word	0x00000002
        /*0800*/ 	.word	0x00000010
        /*0804*/ 	.short	0x010a
        /*0806*/ 	.byte	0xff
	.zero		1


	//   ....[111]....
        /*0808*/ 	.word	0x00009e70
        /*080c*/ 	.word	0x00000002
        /*0810*/ 	.word	0x00000010
        /*0814*/ 	.short	0x010a
        /*0816*/ 	.byte	0xff
	.zero		1


	//   ....[112]....
        /*0818*/ 	.word	0x00009ec0
        /*081c*/ 	.word	0x00000002
        /*0820*/ 	.word	0x00000070
        /*0824*/ 	.short	0x010a
        /*0826*/ 	.byte	0xff
	.zero		1


	//   ....[113]....
        /*0828*/ 	.word	0x00009f20
        /*082c*/ 	.word	0x00000000
        /*0830*/ 	.word	0x00000000
        /*0834*/ 	.short	0x010a
        /*0836*/ 	.byte	0xff
	.zero		1


	//   ....[114]....
        /*0838*/ 	.word	0x00009f70
        /*083c*/ 	.word	0x00000000
        /*0840*/ 	.word	0x000000d0
        /*0844*/ 	.short	0x010a
        /*0846*/ 	.byte	0xff
	.zero		1


	//   ....[115]....
        /*0848*/ 	.word	0x00009fd0
        /*084c*/ 	.word	0x00000000
        /*0850*/ 	.word	0x00000080
        /*0854*/ 	.short	0x010a
        /*0856*/ 	.byte	0xff
	.zero		1


	//   ....[116]....
        /*0858*/ 	.word	0x0000a020
        /*085c*/ 	.word	0x00000000
        /*0860*/ 	.word	0x00000070
        /*0864*/ 	.short	0x010a
        /*0866*/ 	.byte	0xff
	.zero		1


	//   ....[117]....
        /*0868*/ 	.word	0x0000a080
        /*086c*/ 	.word	0x00000000
        /*0870*/ 	.word	0x00000080
        /*0874*/ 	.short	0x010a
        /*0876*/ 	.byte	0xff
	.zero		1


	//   ....[118]....
        /*0878*/ 	.word	0x0000a0e0
        /*087c*/ 	.word	0x00000004
        /*0880*/ 	.word	0x00000008
        /*0884*/ 	.short	0x010a
        /*0886*/ 	.byte	0xff
	.zero		1


	//   ....[119]....
        /*0888*/ 	.word	0x0000a1c0
        /*088c*/ 	.word	0x00000002
        /*0890*/ 	.word	0x00000008
        /*0894*/ 	.short	0x010a
        /*0896*/ 	.byte	0xff
	.zero		1


	//   ....[120]....
        /*0898*/ 	.word	0x0000a210
        /*089c*/ 	.word	0x00000000
        /*08a0*/ 	.word	0x00000070
        /*08a4*/ 	.short	0x010a
        /*08a6*/ 	.byte	0xff
	.zero		1


	//   ....[121]....
        /*08a8*/ 	.word	0x0000a280
        /*08ac*/ 	.word	0x00000000
        /*08b0*/ 	.word	0x000000b0
        /*08b4*/ 	.short	0x010a
        /*08b6*/ 	.byte	0xff
	.zero		1


	//   ....[122]....
        /*08b8*/ 	.word	0x0000a2e0
        /*08bc*/ 	.word	0x00000000
        /*08c0*/ 	.word	0x00000000
        /*08c4*/ 	.short	0x010a
        /*08c6*/ 	.byte	0xff
	.zero		1


	//   ....[123]....
        /*08c8*/ 	.word	0x0000a340
        /*08cc*/ 	.word	0x00000000
        /*08d0*/ 	.word	0x00000000
        /*08d4*/ 	.short	0x010a
        /*08d6*/ 	.byte	0xff
	.zero		1


	//   ....[124]....
        /*08d8*/ 	.word	0x0000a3a0
        /*08dc*/ 	.word	0x00000000
        /*08e0*/ 	.word	0x00000000
        /*08e4*/ 	.short	0x010a
        /*08e6*/ 	.byte	0xff
	.zero		1


	//   ....[125]....
        /*08e8*/ 	.word	0x0000a400
        /*08ec*/ 	.word	0x00000000
        /*08f0*/ 	.word	0x00000000
        /*08f4*/ 	.short	0x010a
        /*08f6*/ 	.byte	0xff
	.zero		1


	//   ....[126]....
        /*08f8*/ 	.word	0x0000a460
        /*08fc*/ 	.word	0x00000000
        /*0900*/ 	.word	0x000000f0
        /*0904*/ 	.short	0x010a
        /*0906*/ 	.byte	0xff
	.zero		1


	//   ....[127]....
        /*0908*/ 	.word	0x0000a4b0
        /*090c*/ 	.word	0x00000000
        /*0910*/ 	.word	0x00000070
        /*0914*/ 	.short	0x010a
        /*0916*/ 	.byte	0xff
	.zero		1


	//   ....[128]....
        /*0918*/ 	.word	0x0000a510
        /*091c*/ 	.word	0x00000000
        /*0920*/ 	.word	0x00000068
        /*0924*/ 	.short	0x010a
        /*0926*/ 	.byte	0xff
	.zero		1


	//   ....[129]....
        /*0928*/ 	.word	0x0000a570
        /*092c*/ 	.word	0x00000000
        /*0930*/ 	.word	0x00000040
        /*0934*/ 	.short	0x010a
        /*0936*/ 	.byte	0xff
	.zero		1


	//   ....[130]....
        /*0938*/ 	.word	0x0000a5d0
        /*093c*/ 	.word	0x00000000
        /*0940*/ 	.word	0x00000048
        /*0944*/ 	.short	0x010a
        /*0946*/ 	.byte	0xff
	.zero		1


	//   ....[131]....
        /*0948*/ 	.word	0x0000a630
        /*094c*/ 	.word	0x00000000
        /*0950*/ 	.word	0x00000050
        /*0954*/ 	.short	0x010a
        /*0956*/ 	.byte	0xff
	.zero		1


	//   ....[132]....
        /*0958*/ 	.word	0x0000a690
        /*095c*/ 	.word	0x00000000
        /*0960*/ 	.word	0x00000058
        /*0964*/ 	.short	0x010a
        /*0966*/ 	.byte	0xff
	.zero		1


	//   ....[133]....
        /*0968*/ 	.word	0x0000a6f0
        /*096c*/ 	.word	0x00000000
        /*0970*/ 	.word	0x00000040
        /*0974*/ 	.short	0x010a
        /*0976*/ 	.byte	0xff
	.zero		1


	//   ....[134]....
        /*0978*/ 	.word	0x0000a750
        /*097c*/ 	.word	0x00000000
        /*0980*/ 	.word	0x00000048
        /*0984*/ 	.short	0x010a
        /*0986*/ 	.byte	0xff
	.zero		1


	//   ....[135]....
        /*0988*/ 	.word	0x0000a7b0
        /*098c*/ 	.word	0x00000000
        /*0990*/ 	.word	0x00000050
        /*0994*/ 	.short	0x010a
        /*0996*/ 	.byte	0xff
	.zero		1


	//   ....[136]....
        /*0998*/ 	.word	0x0000a800
        /*099c*/ 	.word	0x00000000
        /*09a0*/ 	.word	0x00000070
        /*09a4*/ 	.short	0x010a
        /*09a6*/ 	.byte	0xff
	.zero		1


	//   ....[137]....
        /*09a8*/ 	.word	0x0000a860
        /*09ac*/ 	.word	0x00000002
        /*09b0*/ 	.word	0x00000020
        /*09b4*/ 	.short	0x010a
        /*09b6*/ 	.byte	0xff
	.zero		1


	//   ....[138]....
        /*09b8*/ 	.word	0x0000a8b0
        /*09bc*/ 	.word	0x00000070
        /*09c0*/ 	.word	0x00000090
        /*09c4*/ 	.short	0x010a
        /*09c6*/ 	.byte	0xff
	.zero		1


	//   ....[139]....
        /*09c8*/ 	.word	0x0000a900
        /*09cc*/ 	.word	0x00000002
        /*09d0*/ 	.word	0x00000020
        /*09d4*/ 	.short	0x010a
        /*09d6*/ 	.byte	0xff
	.zero		1


	//   ....[140]....
        /*09d8*/ 	.word	0x0000a950
        /*09dc*/ 	.word	0x00000000
        /*09e0*/ 	.word	0x00000020
        /*09e4*/ 	.short	0x010a
        /*09e6*/ 	.byte	0xff
	.zero		1


	//   ....[141]....
        /*09e8*/ 	.word	0x0000a9a0
        /*09ec*/ 	.word	0x00000000
        /*09f0*/ 	.word	0x00000020
        /*09f4*/ 	.short	0x010a
        /*09f6*/ 	.byte	0xff
	.zero		1


	//----- nvinfo : EIATTR_NUM_MBARRIERS
	.align		4
.L_47:
        /*09f8*/ 	.byte	0x03, 0x38
        /*09fa*/ 	.short	0x001f


	//----- nvinfo : EIATTR_EXIT_INSTR_OFFSETS
	.align		4
        /*09fc*/ 	.byte	0x04, 0x1c
        /*09fe*/ 	.short	(.L_49 - .L_48)


	//   ....[0]....
.L_48:
        /*0a00*/ 	.word	0x00002ba0


	//   ....[1]....
        /*0a04*/ 	.word	0x000030a0


	//   ....[2]....
        /*0a08*/ 	.word	0x00003100


	//   ....[3]....
        /*0a0c*/ 	.word	0x00004a50


	//   ....[4]....
        /*0a10*/ 	.word	0x00005a90


	//   ....[5]....
        /*0a14*/ 	.word	0x00005ad0


	//   ....[6]....
        /*0a18*/ 	.word	0x00009c80


	//   ....[7]....
        /*0a1c*/ 	.word	0x00009d00


	//   ....[8]....
        /*0a20*/ 	.word	0x00009d30


	//   ....[9]....
        /*0a24*/ 	.word	0x00009da0


	//----- nvinfo : EIATTR_MAX_THREADS
	.align		4
.L_49:
        /*0a28*/ 	.byte	0x04, 0x05
        /*0a2a*/ 	.short	(.L_51 - .L_50)
.L_50:
        /*0a2c*/ 	.word	0x00000100
        /*0a30*/ 	.word	0x00000001
        /*0a34*/ 	.word	0x00000001


	//----- nvinfo : EIATTR_CRS_STACK_SIZE
	.align		4
.L_51:
        /*0a38*/ 	.byte	0x04, 0x1e
        /*0a3a*/ 	.short	(.L_53 - .L_52)
.L_52:
        /*0a3c*/ 	.word	0x00000000


	//----- nvinfo : EIATTR_CBANK_PARAM_SIZE
	.align		4
.L_53:
        /*0a40*/ 	.byte	0x03, 0x19
        /*0a42*/ 	.short	0x0800


	//----- nvinfo : EIATTR_PARAM_CBANK
	.align		4
        /*0a44*/ 	.byte	0x04, 0x0a
        /*0a46*/ 	.short	(.L_55 - .L_54)
	.align		4
.L_54:
        /*0a48*/ 	.word	index@(.nv.constant0._ZN7cutlass13device_kernelINS_4gemm6kernel13GemmUniversalIN4cute5tupleIJiiiiEEENS1_10collective13CollectiveMmaINS1_35MainloopSm100TmaUmmaWarpSpecializedILi2ELi2ELi4ENS5_IJNS4_1CILi2EEENSA_ILi1EEESC_EEEEENS5_IJNSA_ILi256EEENSA_ILi128EEESF_EEENS_6half_tENS5_IJlSC_lEEESI_SJ_NS4_8TiledMMAINS4_8MMA_AtomIJNS4_26SM100_MMA_F16BF16_2x1SM_SSISI_SI_fLi256ELi128ELNS4_4UMMA5MajorE0ELSO_0ELNSN_7ScaleInE0ELSP_0EEEEEENS4_6LayoutINS5_IJSC_SC_SC_EEENS5_IJNSA_ILi0EEESU_SU_EEEEENS5_IJNS4_10UnderscoreESX_SX_EEEEENS4_18SM100_TMA_2SM_LOADENS4_14ComposedLayoutINS4_7SwizzleILi3ELi4ELi3EEENS4_18smem_ptr_flag_bitsILi16EEENSS_INS5_IJNSA_ILi8EEENSA_ILi64EEEEEENS5_IJS17_SC_EEEEEEEvNS4_8identityES10_S1B_vS1C_EENS_8epilogue10collective18CollectiveEpilogueINS1E_23Sm100TmaWarpSpecializedILi4ELi2ELi32ELb1ELb0EEEJNS5_IJSG_SG_SF_EEENS5_IJNSS_ISG_SC_EENSS_INSA_ILi32EEESC_EEEEESI_SJ_SI_SJ_NS1E_6fusion15FusionCallbacksIS1I_NS1O_17LinearCombinationISI_fSI_fLNS_15FloatRoundStyleE2EEES1J_S1N_JEEENS4_5SM1004TMEM4LOAD26SM100_TMEM_LOAD_32dp32b32xENS4_13SM90_TMA_LOADENS11_INS12_ILi2ELi4ELi3EEES15_NSS_INS5_IJS16_S1L_EEENS5_IJS1L_SC_EEEEEEENS4_39AutoVectorizingCopyWithAssumedAlignmentILi128EEENS4_14SM90_TMA_STOREES23_S25_S25_EEEvvEEEEvNT_6ParamsE)
        /*0a4c*/ 	.short	0x0380
        /*0a4e*/ 	.short	0x0800


	//----- nvinfo : EIATTR_SW_WAR
	.align		4
.L_55:
        /*0a50*/ 	.byte	0x04, 0x36
        /*0a52*/ 	.short	(.L_57 - .L_56)
.L_56:
        /*0a54*/ 	.word	0x00000008
.L_57:


//--------------------- .nv.callgraph             --------------------------
	.section	.nv.callgraph,"",@"SHT_CUDA_CALLGRAPH"
	.align	4
	.sectionentsize	8
	.align		4
        /*0000*/ 	.word	0x00000000
	.align		4
        /*0004*/ 	.word	0xffffffff
	.align		4
        /*0008*/ 	.word	index@(_ZN7cutlass13device_kernelINS_4gemm6kernel13GemmUniversalIN4cute5tupleIJiiiiEEENS1_10collective13CollectiveMmaINS1_35MainloopSm100TmaUmmaWarpSpecializedILi2ELi2ELi4ENS5_IJNS4_1CILi2EEENSA_ILi1EEESC_EEEEENS5_IJNSA_ILi256EEENSA_ILi128EEESF_EEENS_6half_tENS5_IJlSC_lEEESI_SJ_NS4_8TiledMMAINS4_8MMA_AtomIJNS4_26SM100_MMA_F16BF16_2x1SM_SSISI_SI_fLi256ELi128ELNS4_4UMMA5MajorE0ELSO_0ELNSN_7ScaleInE0ELSP_0EEEEEENS4_6LayoutINS5_IJSC_SC_SC_EEENS5_IJNSA_ILi0EEESU_SU_EEEEENS5_IJNS4_10UnderscoreESX_SX_EEEEENS4_18SM100_TMA_2SM_LOADENS4_14ComposedLayoutINS4_7SwizzleILi3ELi4ELi3EEENS4_18smem_ptr_flag_bitsILi16EEENSS_INS5_IJNSA_ILi8EEENSA_ILi64EEEEEENS5_IJS17_SC_EEEEEEEvNS4_8identityES10_S1B_vS1C_EENS_8epilogue10collective18CollectiveEpilogueINS1E_23Sm100TmaWarpSpecializedILi4ELi2ELi32ELb1ELb0EEEJNS5_IJSG_SG_SF_EEENS5_IJNSS_ISG_SC_EENSS_INSA_ILi32EEESC_EEEEESI_SJ_SI_SJ_NS1E_6fusion15FusionCallbacksIS1I_NS1O_17LinearCombinationISI_fSI_fLNS_15FloatRoundStyleE2EEES1J_S1N_JEEENS4_5SM1004TMEM4LOAD26SM100_TMEM_LOAD_32dp32b32xENS4_13SM90_TMA_LOADENS11_INS12_ILi2ELi4ELi3EEES15_NSS_INS5_IJS16_S1L_EEENS5_IJS1L_SC_EEEEEEENS4_39AutoVectorizingCopyWithAssumedAlignmentILi128EEENS4_14SM90_TMA_STOREES23_S25_S25_EEEvvEEEEvNT_6ParamsE)
	.align		4
        /*000c*/ 	.word	index@(__assertfail)
	.align		4
        /*0010*/ 	.word	0x00000000
	.align		4
        /*0014*/ 	.word	0xfffffffe
	.align		4
        /*0018*/ 	.word	0x00000000
	.align		4
        /*001c*/ 	.word	0xfffffffd
	.align		4
        /*0020*/ 	.word	0x00000000
	.align		4
        /*0024*/ 	.word	0xfffffffc


//--------------------- .nv.constant4             --------------------------
	.section	.nv.constant4,"a",@progbits
	.align	8
	.align		8
.nv.constant4:
        /*0000*/ 	.dword	__assertfail
	.align		8
        /*0008*/ 	.dword	__unnamed_1
	.align		8
        /*0010*/ 	.dword	__unnamed_2
	.align		8
        /*0018*/ 	.dword	_ZN39_INTERNAL_5be96532_4_k_cu_879efdab_92644cuda3std3__45__cpo5beginE
	.align		8
        /*0020*/ 	.dword	_ZN39_INTERNAL_5be96532_4_k_cu_879efdab_92644cuda3std3__45__cpo3endE
	.align		8
        /*0028*/ 	.dword	_ZN39_INTERNAL_5be96532_4_k_cu_879efdab_92644cuda3std3__45__cpo6cbeginE
	.align		8
        /*0030*/ 	.dword	_ZN39_INTERNAL_5be96532_4_k_cu_879efdab_92644cuda3std3__45__cpo4cendE
	.align		8
        /*0038*/ 	.dword	_ZN39_INTERNAL_5be96532_4_k_cu_879efdab_92644cuda3std3__441_GLOBAL__N__5be96532_4_k_cu_879efdab_92646ignoreE
	.align		8
        /*0040*/ 	.dword	_ZN39_INTERNAL_5be96532_4_k_cu_879efdab_92644cuda3std3__419piecewise_constructE
	.align		8
        /*0048*/ 	.dword	_ZN39_INTERNAL_5be96532_4_k_cu_879efdab_92644cuda3std3__48in_placeE
	.align		8
        /*0050*/ 	.dword	_ZN39_INTERNAL_5be96532_4_k_cu_879efdab_92644cuda3std6ranges3__45__cpo4swapE
	.align		8
        /*0058*/ 	.dword	_ZN39_INTERNAL_5be96532_4_k_cu_879efdab_92644cuda3std6ranges3__45__cpo9iter_moveE
	.align		8
        /*0060*/ 	.dword	_ZN39_INTERNAL_5be96532_4_k_cu_879efdab_92644cute7productE
	.align		8
        /*0068*/ 	.dword	_ZN39_INTERNAL_5be96532_4_k_cu_879efdab_92644cute1_E
	.align		8
        /*0070*/ 	.dword	$str$25
	.align		8
        /*0078*/ 	.dword	$str$26
	.align		8
        /*0080*/ 	.dword	$str$27
	.align		8
        /*0088*/ 	.dword	$str$28


//--------------------- .text._ZN7cutlass13device_kernelINS_4gemm6kernel13GemmUniversalIN4cute5tupleIJiiiiEEENS1_10collective13CollectiveMmaINS1_35MainloopSm100TmaUmmaWarpSpecializedILi2ELi2ELi4ENS5_IJNS4_1CILi2EEENSA_ILi1EEESC_EEEEENS5_IJNSA_ILi256EEENSA_ILi128EEESF_EEENS_6half_tENS5_IJlSC_lEEESI_SJ_NS4_8TiledMMAINS4_8MMA_AtomIJNS4_26SM100_MMA_F16BF16_2x1SM_SSISI_SI_fLi256ELi128ELNS4_4UMMA5MajorE0ELSO_0ELNSN_7ScaleInE0ELSP_0EEEEEENS4_6LayoutINS5_IJSC_SC_SC_EEENS5_IJNSA_ILi0EEESU_SU_EEEEENS5_IJNS4_10UnderscoreESX_SX_EEEEENS4_18SM100_TMA_2SM_LOADENS4_14ComposedLayoutINS4_7SwizzleILi3ELi4ELi3EEENS4_18smem_ptr_flag_bitsILi16EEENSS_INS5_IJNSA_ILi8EEENSA_ILi64EEEEEENS5_IJS17_SC_EEEEEEEvNS4_8identityES10_S1B_vS1C_EENS_8epilogue10collective18CollectiveEpilogueINS1E_23Sm100TmaWarpSpecializedILi4ELi2ELi32ELb1ELb0EEEJNS5_IJSG_SG_SF_EEENS5_IJNSS_ISG_SC_EENSS_INSA_ILi32EEESC_EEEEESI_SJ_SI_SJ_NS1E_6fusion15FusionCallbacksIS1I_NS1O_17LinearCombinationISI_fSI_fLNS_15FloatRoundStyleE2EEES1J_S1N_JEEENS4_5SM1004TMEM4LOAD26SM100_TMEM_LOAD_32dp32b32xENS4_13SM90_TMA_LOADENS11_INS12_ILi2ELi4ELi3EEES15_NSS_INS5_IJS16_S1L_EEENS5_IJS1L_SC_EEEEEEENS4_39AutoVectorizingCopyWithAssumedAlignmentILi128EEENS4_14SM90_TMA_STOREES23_S25_S25_EEEvvEEEEvNT_6ParamsE --------------------------
	.section	.text._ZN7cutlass13device_kernelINS_4gemm6kernel13GemmUniversalIN4cute5tupleIJiiiiEEENS1_10collective13CollectiveMmaINS1_35MainloopSm100TmaUmmaWarpSpecializedILi2ELi2ELi4ENS5_IJNS4_1CILi2EEENSA_ILi1EEESC_EEEEENS5_IJNSA_ILi256EEENSA_ILi128EEESF_EEENS_6half_tENS5_IJlSC_lEEESI_SJ_NS4_8TiledMMAINS4_8MMA_AtomIJNS4_26SM100_MMA_F16BF16_2x1SM_SSISI_SI_fLi256ELi128ELNS4_4UMMA5MajorE0ELSO_0ELNSN_7ScaleInE0ELSP_0EEEEEENS4_6LayoutINS5_IJSC_SC_SC_EEENS5_IJNSA_ILi0EEESU_SU_EEEEENS5_IJNS4_10UnderscoreESX_SX_EEEEENS4_18SM100_TMA_2SM_LOADENS4_14ComposedLayoutINS4_7SwizzleILi3ELi4ELi3EEENS4_18smem_ptr_flag_bitsILi16EEENSS_INS5_IJNSA_ILi8EEENSA_ILi64EEEEEENS5_IJS17_SC_EEEEEEEvNS4_8identityES10_S1B_vS1C_EENS_8epilogue10collective18CollectiveEpilogueINS1E_23Sm100TmaWarpSpecializedILi4ELi2ELi32ELb1ELb0EEEJNS5_IJSG_SG_SF_EEENS5_IJNSS_ISG_SC_EENSS_INSA_ILi32EEESC_EEEEESI_SJ_SI_SJ_NS1E_6fusion15FusionCallbacksIS1I_NS1O_17LinearCombinationISI_fSI_fLNS_15FloatRoundStyleE2EEES1J_S1N_JEEENS4_5SM1004TMEM4LOAD26SM100_TMEM_LOAD_32dp32b32xENS4_13SM90_TMA_LOADENS11_INS12_ILi2ELi4ELi3EEES15_NSS_INS5_IJS16_S1L_EEENS5_IJS1L_SC_EEEEEEENS4_39AutoVectorizingCopyWithAssumedAlignmentILi128EEENS4_14SM90_TMA_STOREES23_S25_S25_EEEvvEEEEvNT_6ParamsE,"ax",@progbits
	.align	128
.text._ZN7cutlass13device_kernelINS_4gemm6kernel13GemmUniversalIN4cute5tupleIJiiiiEEENS1_10collective13CollectiveMmaINS1_35MainloopSm100TmaUmmaWarpSpecializedILi2ELi2ELi4ENS5_IJNS4_1CILi2EEENSA_ILi1EEESC_EEEEENS5_IJNSA_ILi256EEENSA_ILi128EEESF_EEENS_6half_tENS5_IJlSC_lEEESI_SJ_NS4_8TiledMMAINS4_8MMA_AtomIJNS4_26SM100_MMA_F16BF16_2x1SM_SSISI_SI_fLi256ELi128ELNS4_4UMMA5MajorE0ELSO_0ELNSN_7ScaleInE0ELSP_0EEEEEENS4_6LayoutINS5_IJSC_SC_SC_EEENS5_IJNSA_ILi0EEESU_SU_EEEEENS5_IJNS4_10UnderscoreESX_SX_EEEEENS4_18SM100_TMA_2SM_LOADENS4_14ComposedLayoutINS4_7SwizzleILi3ELi4ELi3EEENS4_18smem_ptr_flag_bitsILi16EEENSS_INS5_IJNSA_ILi8EEENSA_ILi64EEEEEENS5_IJS17_SC_EEEEEEEvNS4_8identityES10_S1B_vS1C_EENS_8epilogue10collective18CollectiveEpilogueINS1E_23Sm100TmaWarpSpecializedILi4ELi2ELi32ELb1ELb0EEEJNS5_IJSG_SG_SF_EEENS5_IJNSS_ISG_SC_EENSS_INSA_ILi32EEESC_EEEEESI_SJ_SI_SJ_NS1E_6fusion15FusionCallbacksIS1I_NS1O_17LinearCombinationISI_fSI_fLNS_15FloatRoundStyleE2EEES1J_S1N_JEEENS4_5SM1004TMEM4LOAD26SM100_TMEM_LOAD_32dp32b32xENS4_13SM90_TMA_LOADENS11_INS12_ILi2ELi4ELi3EEES15_NSS_INS5_IJS16_S1L_EEENS5_IJS1L_SC_EEEEEEENS4_39AutoVectorizingCopyWithAssumedAlignmentILi128EEENS4_14SM90_TMA_STOREES23_S25_S25_EEEvvEEEEvNT_6ParamsE:
        .type           _ZN7cutlass13device_kernelINS_4gemm6kernel13GemmUniversalIN4cute5tupleIJiiiiEEENS1_10collective13CollectiveMmaINS1_35MainloopSm100TmaUmmaWarpSpecializedILi2ELi2ELi4ENS5_IJNS4_1CILi2EEENSA_ILi1EEESC_EEEEENS5_IJNSA_ILi256EEENSA_ILi128EEESF_EEENS_6half_tENS5_IJlSC_lEEESI_SJ_NS4_8TiledMMAINS4_8MMA_AtomIJNS4_26SM100_MMA_F16BF16_2x1SM_SSISI_SI_fLi256ELi128ELNS4_4UMMA5MajorE0ELSO_0ELNSN_7ScaleInE0ELSP_0EEEEEENS4_6LayoutINS5_IJSC_SC_SC_EEENS5_IJNSA_ILi0EEESU_SU_EEEEENS5_IJNS4_10UnderscoreESX_SX_EEEEENS4_18SM100_TMA_2SM_LOADENS4_14ComposedLayoutINS4_7SwizzleILi3ELi4ELi3EEENS4_18smem_ptr_flag_bitsILi16EEENSS_INS5_IJNSA_ILi8EEENSA_ILi64EEEEEENS5_IJS17_SC_EEEEEEEvNS4_8identityES10_S1B_vS1C_EENS_8epilogue10collective18CollectiveEpilogueINS1E_23Sm100TmaWarpSpecializedILi4ELi2ELi32ELb1ELb0EEEJNS5_IJSG_SG_SF_EEENS5_IJNSS_ISG_SC_EENSS_INSA_ILi32EEESC_EEEEESI_SJ_SI_SJ_NS1E_6fusion15FusionCallbacksIS1I_NS1O_17LinearCombinationISI_fSI_fLNS_15FloatRoundStyleE2EEES1J_S1N_JEEENS4_5SM1004TMEM4LOAD26SM100_TMEM_LOAD_32dp32b32xENS4_13SM90_TMA_LOADENS11_INS12_ILi2ELi4ELi3EEES15_NSS_INS5_IJS16_S1L_EEENS5_IJS1L_SC_EEEEEEENS4_39AutoVectorizingCopyWithAssumedAlignmentILi128EEENS4_14SM90_TMA_STOREES23_S25_S25_EEEvvEEEEvNT_6ParamsE,@function
        .size           _ZN7cutlass13device_kernelINS_4gemm6kernel13GemmUniversalIN4cute5tupleIJiiiiEEENS1_10collective13CollectiveMmaINS1_35MainloopSm100TmaUmmaWarpSpecializedILi2ELi2ELi4ENS5_IJNS4_1CILi2EEENSA_ILi1EEESC_EEEEENS5_IJNSA_ILi256EEENSA_ILi128EEESF_EEENS_6half_tENS5_IJlSC_lEEESI_SJ_NS4_8TiledMMAINS4_8MMA_AtomIJNS4_26SM100_MMA_F16BF16_2x1SM_SSISI_SI_fLi256ELi128ELNS4_4UMMA5MajorE0ELSO_0ELNSN_7ScaleInE0ELSP_0EEEEEENS4_6LayoutINS5_IJSC_SC_SC_EEENS5_IJNSA_ILi0EEESU_SU_EEEEENS5_IJNS4_10UnderscoreESX_SX_EEEEENS4_18SM100_TMA_2SM_LOADENS4_14ComposedLayoutINS4_7SwizzleILi3ELi4ELi3EEENS4_18smem_ptr_flag_bitsILi16EEENSS_INS5_IJNSA_ILi8EEENSA_ILi64EEEEEENS5_IJS17_SC_EEEEEEEvNS4_8identityES10_S1B_vS1C_EENS_8epilogue10collective18CollectiveEpilogueINS1E_23Sm100TmaWarpSpecializedILi4ELi2ELi32ELb1ELb0EEEJNS5_IJSG_SG_SF_EEENS5_IJNSS_ISG_SC_EENSS_INSA_ILi32EEESC_EEEEESI_SJ_SI_SJ_NS1E_6fusion15FusionCallbacksIS1I_NS1O_17LinearCombinationISI_fSI_fLNS_15FloatRoundStyleE2EEES1J_S1N_JEEENS4_5SM1004TMEM4LOAD26SM100_TMEM_LOAD_32dp32b32xENS4_13SM90_TMA_LOADENS11_INS12_ILi2ELi4ELi3EEES15_NSS_INS5_IJS16_S1L_EEENS5_IJS1L_SC_EEEEEEENS4_39AutoVectorizingCopyWithAssumedAlignmentILi128EEENS4_14SM90_TMA_STOREES23_S25_S25_EEEvvEEEEvNT_6ParamsE,(.L_x_195 - _ZN7cutlass13device_kernelINS_4gemm6kernel13GemmUniversalIN4cute5tupleIJiiiiEEENS1_10collective13CollectiveMmaINS1_35MainloopSm100TmaUmmaWarpSpecializedILi2ELi2ELi4ENS5_IJNS4_1CILi2EEENSA_ILi1EEESC_EEEEENS5_IJNSA_ILi256EEENSA_ILi128EEESF_EEENS_6half_tENS5_IJlSC_lEEESI_SJ_NS4_8TiledMMAINS4_8MMA_AtomIJNS4_26SM100_MMA_F16BF16_2x1SM_SSISI_SI_fLi256ELi128ELNS4_4UMMA5MajorE0ELSO_0ELNSN_7ScaleInE0ELSP_0EEEEEENS4_6LayoutINS5_IJSC_SC_SC_EEENS5_IJNSA_ILi0EEESU_SU_EEEEENS5_IJNS4_10UnderscoreESX_SX_EEEEENS4_18SM100_TMA_2SM_LOADENS4_14ComposedLayoutINS4_7SwizzleILi3ELi4ELi3EEENS4_18smem_ptr_flag_bitsILi16EEENSS_INS5_IJNSA_ILi8EEENSA_ILi64EEEEEENS5_IJS17_SC_EEEEEEEvNS4_8identityES10_S1B_vS1C_EENS_8epilogue10collective18CollectiveEpilogueINS1E_23Sm100TmaWarpSpecializedILi4ELi2ELi32ELb1ELb0EEEJNS5_IJSG_SG_SF_EEENS5_IJNSS_ISG_SC_EENSS_INSA_ILi32EEESC_EEEEESI_SJ_SI_SJ_NS1E_6fusion15FusionCallbacksIS1I_NS1O_17LinearCombinationISI_fSI_fLNS_15FloatRoundStyleE2EEES1J_S1N_JEEENS4_5SM1004TMEM4LOAD26SM100_TMEM_LOAD_32dp32b32xENS4_13SM90_TMA_LOADENS11_INS12_ILi2ELi4ELi3EEES15_NSS_INS5_IJS16_S1L_EEENS5_IJS1L_SC_EEEEEEENS4_39AutoVectorizingCopyWithAssumedAlignmentILi128EEENS4_14SM90_TMA_STOREES23_S25_S25_EEEvvEEEEvNT_6ParamsE)
        .other          _ZN7cutlass13device_kernelINS_4gemm6kernel13GemmUniversalIN4cute5tupleIJiiiiEEENS1_10collective13CollectiveMmaINS1_35MainloopSm100TmaUmmaWarpSpecializedILi2ELi2ELi4ENS5_IJNS4_1CILi2EEENSA_ILi1EEESC_EEEEENS5_IJNSA_ILi256EEENSA_ILi128EEESF_EEENS_6half_tENS5_IJlSC_lEEESI_SJ_NS4_8TiledMMAINS4_8MMA_AtomIJNS4_26SM100_MMA_F16BF16_2x1SM_SSISI_SI_fLi256ELi128ELNS4_4UMMA5MajorE0ELSO_0ELNSN_7ScaleInE0ELSP_0EEEEEENS4_6LayoutINS5_IJSC_SC_SC_EEENS5_IJNSA_ILi0EEESU_SU_EEEEENS5_IJNS4_10UnderscoreESX_SX_EEEEENS4_18SM100_TMA_2SM_LOADENS4_14ComposedLayoutINS4_7SwizzleILi3ELi4ELi3EEENS4_18smem_ptr_flag_bitsILi16EEENSS_INS5_IJNSA_ILi8EEENSA_ILi64EEEEEENS5_IJS17_SC_EEEEEEEvNS4_8identityES10_S1B_vS1C_EENS_8epilogue10collective18CollectiveEpilogueINS1E_23Sm100TmaWarpSpecializedILi4ELi2ELi32ELb1ELb0EEEJNS5_IJSG_SG_SF_EEENS5_IJNSS_ISG_SC_EENSS_INSA_ILi32EEESC_EEEEESI_SJ_SI_SJ_NS1E_6fusion15FusionCallbacksIS1I_NS1O_17LinearCombinationISI_fSI_fLNS_15FloatRoundStyleE2EEES1J_S1N_JEEENS4_5SM1004TMEM4LOAD26SM100_TMEM_LOAD_32dp32b32xENS4_13SM90_TMA_LOADENS11_INS12_ILi2ELi4ELi3EEES15_NSS_INS5_IJS16_S1L_EEENS5_IJS1L_SC_EEEEEEENS4_39AutoVectorizingCopyWithAssumedAlignmentILi128EEENS4_14SM90_TMA_STOREES23_S25_S25_EEEvvEEEEvNT_6ParamsE,@"STO_CUDA_ENTRY STV_DEFAULT"
_ZN7cutlass13device_kernelINS_4gemm6kernel13GemmUniversalIN4cute5tupleIJiiiiEEENS1_10collective13CollectiveMmaINS1_35MainloopSm100TmaUmmaWarpSpecializedILi2ELi2ELi4ENS5_IJNS4_1CILi2EEENSA_ILi1EEESC_EEEEENS5_IJNSA_ILi256EEENSA_ILi128EEESF_EEENS_6half_tENS5_IJlSC_lEEESI_SJ_NS4_8TiledMMAINS4_8MMA_AtomIJNS4_26SM100_MMA_F16BF16_2x1SM_SSISI_SI_fLi256ELi128ELNS4_4UMMA5MajorE0ELSO_0ELNSN_7ScaleInE0ELSP_0EEEEEENS4_6LayoutINS5_IJSC_SC_SC_EEENS5_IJNSA_ILi0EEESU_SU_EEEEENS5_IJNS4_10UnderscoreESX_SX_EEEEENS4_18SM100_TMA_2SM_LOADENS4_14ComposedLayoutINS4_7SwizzleILi3ELi4ELi3EEENS4_18smem_ptr_flag_bitsILi16EEENSS_INS5_IJNSA_ILi8EEENSA_ILi64EEEEEENS5_IJS17_SC_EEEEEEEvNS4_8identityES10_S1B_vS1C_EENS_8epilogue10collective18CollectiveEpilogueINS1E_23Sm100TmaWarpSpecializedILi4ELi2ELi32ELb1ELb0EEEJNS5_IJSG_SG_SF_EEENS5_IJNSS_ISG_SC_EENSS_INSA_ILi32EEESC_EEEEESI_SJ_SI_SJ_NS1E_6fusion15FusionCallbacksIS1I_NS1O_17LinearCombinationISI_fSI_fLNS_15FloatRoundStyleE2EEES1J_S1N_JEEENS4_5SM1004TMEM4LOAD26SM100_TMEM_LOAD_32dp32b32xENS4_13SM90_TMA_LOADENS11_INS12_ILi2ELi4ELi3EEES15_NSS_INS5_IJS16_S1L_EEENS5_IJS1L_SC_EEEEEEENS4_39AutoVectorizingCopyWithAssumedAlignmentILi128EEENS4_14SM90_TMA_STOREES23_S25_S25_EEEvvEEEEvNT_6ParamsE:
[----:B------:R-:W1:Y:S01]  /*0000*/  LDC R1, c[0x0][0x37c] ;  /* 0x0000df00ff017b82 */ /* 0x000e620000000800 */
[----:B------:R-:W2:Y:S01]  /*0010*/  S2R R105, SR_TID.X ;  /* 0x0000000000697919 */ /* 0x000ea20000002100 */
[----:B------:R-:W3:Y:S06]  /*0020*/  LDCU.64 UR8, c[0x0][0x890] ;  /* 0x00011200ff0877ac */ /* 0x000eec0008000a00 */
[----:B------:R-:W4:Y:S01]  /*0030*/  S2UR UR46, SR_CgaCtaId ;  /* 0x00000000002e79c3 */ /* 0x000f220000008800 */
[----:B------:R-:W-:Y:S02]  /*0040*/  PRMT R92, RZ, 0x7610, R92 ;  /* 0x00007610ff5c7816 */ /* 0x000fe4000000005c */
[----:B------:R-:W-:Y:S01]  /*0050*/  ELECT P1, URZ, PT ;  /* 0x0000000000ff782f */ /* 0x000fe20003820000 */
[----:B------:R-:W1:Y:S01]  /*0060*/  LDCU.64 UR52, c[0x0][0x358] ;  /* 0x00006b00ff3477ac */ /* 0x000e620008000a00 */
[----:B---3--:R-:W-:-:S04]  /*0070*/  UISETP.NE.U32.AND UP0, UPT, UR8, URZ, UPT ;  /* 0x000000ff0800728c */ /* 0x008fc8000bf05070 */
[----:B------:R-:W-:Y:S02]  /*0080*/  UISETP.NE.AND.EX UP0, UPT, UR9, URZ, UPT, UP0 ;  /* 0x000000ff0900728c */ /* 0x000fe4000bf05300 */
[----:B----4-:R-:W-:Y:S02]  /*0090*/  ULOP3.LUT UR5, UR46, 0x1, URZ, 0xc0, !UPT ;  /* 0x000000012e057892 */ /* 0x010fe4000f8ec0ff */
[----:B------:R-:W-:Y:S01]  /*00a0*/  ULOP3.LUT UR4, UR46, 0x1, URZ, 0x3c, !UPT ;  /* 0x000000012e047892 */ /* 0x000fe2000f8e3cff */
[----:B--2---:R-:W-:-:S03]  /*00b0*/  SHF.R.U32.HI R96, RZ, 0x5, R105 ;  /* 0x00000005ff607819 */ /* 0x004fc60000011669 */
[----:B------:R-:W-:Y:S02]  /*00c0*/  IMAD.U32 R12, RZ, RZ, UR5 ;  /* 0x00000005ff0c7e24 */ /* 0x000fe4000f8e00ff */
[----:B------:R-:W-:Y:S01]  /*00d0*/  IMAD.U32 R11, RZ, RZ, UR4 ;  /* 0x00000004ff0b7e24 */ /* 0x000fe2000f8e00ff */
[----:B------:R-:W2:Y:S02]  /*00e0*/  SHFL.IDX PT, R0, R96, RZ, 0x1f ;  /* 0x00001fff60007589 */ /* 0x000ea400000e0000 */
[----:B--2---:R-:W-:Y:S01]  /*00f0*/  R2UR UR10, R0 ;  /* 0x00000000000a72ca */ /* 0x004fe200000e0000 */
[----:B-1----:R-:W-:-:S14]  /*0100*/  BRA.U UP0, `(.L_x_0) ;  /* 0x00000001002c7547 */ /* 0x002fdc000b800000 */
[----:B------:R-:W1:Y:S02]  /*0110*/  LDCU.64 UR4, c[0x0][0x888] ;  /* 0x00011100ff0477ac */ /* 0x000e640008000a00 */
[----:B-1----:R-:W-:-:S04]  /*0120*/  UISETP.NE.U32.AND UP0, UPT, UR4, URZ, UPT ;  /* 0x000000ff0400728c */ /* 0x002fc8000bf05070 */
[----:B------:R-:W-:-:S09]  /*0130*/  UISETP.NE.AND.EX UP0, UPT, UR5, URZ, UPT, UP0 ;  /* 0x000000ff0500728c */ /* 0x000fd2000bf05300 */
[----:B------:R-:W-:Y:S05]  /*0140*/  BRA.U !UP0, `(.L_x_1) ;  /* 0x0000000108107547 */ /* 0x000fea000b800000 */
[----:B------:R-:W1:Y:S02]  /*0150*/  LDC.64 R2, c[0x0][0x888] ;  /* 0x00022200ff027b82 */ /* 0x000e640000000a00 */
[----:B-1----:R1:W5:Y:S01]  /*0160*/  LDG.E R49, desc[UR52][R2.64] ;  /* 0x0000003402317981 */ /* 0x002362000c1e1900 */
[----:B------:R-:W-:Y:S01]  /*0170*/  HFMA2 R92, -RZ, RZ, 0, 5.9604644775390625e-08 ;  /* 0x00000001ff5c7431 */ /* 0x000fe200000001ff */
[----:B------:R-:W-:Y:S05]  /*0180*/  BRA `(.L_x_0) ;  /* 0x00000000000c7947 */ /* 0x000fea0003800000 */
.L_x_1:
[----:B------:R-:W1:Y:S01]  /*0190*/  LDCU UR4, c[0x0][0x880] ;  /* 0x00011000ff0477ac */ /* 0x000e620008000800 */
[----:B------:R-:W-:Y:S01]  /*01a0*/  HFMA2 R92, -RZ, RZ, 0, 5.9604644775390625e-08 ;  /* 0x00000001ff5c7431 */ /* 0x000fe200000001ff */
[----:B-1----:R-:W-:-:S07]  /*01b0*/  MOV R49, UR4 ;  /* 0x0000000400317c02 */ /* 0x002fce0008000f00 */
.L_x_0:
[----:B------:R-:W2:Y:S02]  /*01c0*/  LDCU.64 UR4, c[0x0][0x8b0] ;  /* 0x00011600ff0477ac */ /* 0x000ea40008000a00 */
[----:B--2---:R-:W-:-:S04]  /*01d0*/  UISETP.NE.U32.AND UP0, UPT, UR4, URZ, UPT ;  /* 0x000000ff0400728c */ /* 0x004fc8000bf05070 */
[----:B------:R-:W-:-:S09]  /*01e0*/  UISETP.NE.AND.EX UP0, UPT, UR5, URZ, UPT, UP0 ;  /* 0x000000ff0500728c */ /* 0x000fd2000bf05300 */
[----:B------:R-:W-:Y:S05]  /*01f0*/  BRA.U UP0, `(.L_x_2) ;  /* 0x0000000100247547 */ /* 0x000fea000b800000 */
[----:B------:R-:W2:Y:S02]  /*0200*/  LDCU.64 UR4, c[0x0][0x8a8] ;  /* 0x00011500ff0477ac */ /* 0x000ea40008000a00 */
[----:B--2---:R-:W-:-:S04]  /*0210*/  UISETP.NE.U32.AND UP0, UPT, UR4, URZ, UPT ;  /* 0x000000ff0400728c */ /* 0x004fc8000bf05070 */
[----:B------:R-:W-:-:S09]  /*0220*/  UISETP.NE.AND.EX UP0, UPT, UR5, URZ, UPT, UP0 ;  /* 0x000000ff0500728c */ /* 0x000fd2000bf05300 */
[----:B------:R-:W-:Y:S05]  /*0230*/  BRA.U !UP0, `(.L_x_3) ;  /* 0x00000001080c7547 */ /* 0x000fea000b800000 */
[----:B-1----:R-:W1:Y:S02]  /*0240*/  LDC.64 R2, c[0x0][0x8a8] ;  /* 0x00022a00ff027b82 */ /* 0x002e640000000a00 */
[----:B-1----:R2:W5:Y:S01]  /*0250*/  LDG.E R47, desc[UR52][R2.64] ;  /* 0x00000034022f7981 */ /* 0x002562000c1e1900 */
[----:B------:R-:W-:Y:S05]  /*0260*/  BRA `(.L_x_2) ;  /* 0x0000000000087947 */ /* 0x000fea0003800000 */
.L_x_3:
[----:B------:R-:W2:Y:S02]  /*0270*/  LDCU UR4, c[0x0][0x8a0] ;  /* 0x00011400ff0477ac */ /* 0x000ea40008000800 */
[----:B--2---:R-:W-:Y:S02]  /*0280*/  MOV R47, UR4 ;  /* 0x00000004002f7c02 */ /* 0x004fe40008000f00 */
.L_x_2:
[----:B------:R-:W-:Y:S01]  /*0290*/  IMAD.U32 R0, RZ, RZ, UR10 ;  /* 0x0000000aff007e24 */ /* 0x000fe2000f8e00ff */
[----:B------:R-:W-:Y:S04]  /*02a0*/  BSSY.RECONVERGENT B0, `(.L_x_4) ;  /* 0x000000c000007945 */ /* 0x000fe80003800200 */
[C---:B------:R-:W-:Y:S02]  /*02b0*/  ISETP.NE.OR P2, PT, R0.reuse, 0x1, !P1 ;  /* 0x000000010000780c */ /* 0x040fe40004f45670 */
[----:B------:R-:W-:-:S11]  /*02c0*/  ISETP.NE.OR P0, PT, R0, 0x3, !P1 ;  /* 0x000000030000780c */ /* 0x000fd60004f05670 */
[----:B------:R-:W-:Y:S05]  /*02d0*/  @P2 BRA `(.L_x_5) ;  /* 0x0000000000202947 */ /* 0x000fea0003800000 */
[----:B------:R-:W3:Y:S02]  /*02e0*/  LDCU.64 UR4, c[0x0][0x348] ;  /* 0x00006900ff0477ac */ /* 0x000ee40008000a00 */
[----:B---3--:R-:W-:Y:S02]  /*02f0*/  UIADD3 UR6, UP1, UPT, UR4, 0x80, URZ ;  /* 0x0000008004067890 */ /* 0x008fe4000ff3e0ff */
[----:B------:R-:W-:Y:S02]  /*0300*/  UIADD3 UR4, UP0, UPT, UR4, 0x180, URZ ;  /* 0x0000018004047890 */ /* 0x000fe4000ff1e0ff */
[----:B------:R-:W-:Y:S02]  /*0310*/  UIADD3.X UR7, UPT, UPT, URZ, UR5, URZ, UP1, !UPT ;  /* 0x00000005ff077290 */ /* 0x000fe40008ffe4ff */
[----:B------:R-:W-:-:S07]  /*0320*/  UIADD3.X UR5, UPT, UPT, URZ, UR5, URZ, UP0, !UPT ;  /* 0x00000005ff057290 */ /* 0x000fce00087fe4ff */
[----:B------:R3:W-:Y:S02]  /*0330*/  UTMACCTL.PF [UR6] ;  /* 0x00000000060079b9 */ /* 0x0007e40008040000 */
[----:B------:R3:W-:Y:S02]  /*0340*/  UTMACCTL.PF [UR4] ;  /* 0x00000000040079b9 */ /* 0x0007e40008040000 */
[----:B---3--:R-:W-:Y:S01]  /*0350*/  NOP ;  /* 0x0000000000007918 */ /* 0x008fe20000000000 */
.L_x_5:
[----:B------:R-:W-:Y:S05]  /*0360*/  BSYNC.RECONVERGENT B0 ;  /* 0x0000000000007941 */ /* 0x000fea0003800200 */
.L_x_4:
[----:B------:R-:W-:Y:S04]  /*0370*/  BSSY.RECONVERGENT B0, `(.L_x_6) ;  /* 0x000000a000007945 */ /* 0x000fe80003800200 */
        /* <DEDUP_REMOVED lines=9> */
.L_x_7:
[----:B------:R-:W-:Y:S05]  /*0410*/  BSYNC.RECONVERGENT B0 ;  /* 0x0000000000007941 */ /* 0x000fea0003800200 */
.L_x_6:
[----:B------:R-:W3:Y:S01]  /*0420*/  LDCU.64 UR4, c[0x0][0x888] ;  /* 0x00011100ff0477ac */ /* 0x000ee20008000a00 */
[----:B------:R-:W-:Y:S02]  /*0430*/  UISETP.EQ.U32.AND UP1, UPT, UR8, URZ, UPT ;  /* 0x000000ff0800728c */ /* 0x000fe4000bf22070 */
[----:B------:R-:W-:Y:S02]  /*0440*/  UPLOP3.LUT UP5, UPT, UPT, UPT, UPT, 0x80, 0x8 ;  /* 0x000000000008789c */ /* 0x000fe40003faf070 */
[----:B---3--:R-:W-:-:S04]  /*0450*/  UISETP.NE.U32.AND UP0, UPT, UR4, URZ, UPT ;  /* 0x000000ff0400728c */ /* 0x008fc8000bf05070 */
[----:B------:R-:W-:-:S04]  /*0460*/  UISETP.NE.AND.EX UP0, UPT, UR5, URZ, UPT, UP0 ;  /* 0x000000ff0500728c */ /* 0x000fc8000bf05300 */
[----:B------:R-:W-:-:S04]  /*0470*/  UISETP.EQ.OR.EX UP2, UPT, UR9, URZ, !UP0, UP1 ;  /* 0x000000ff0900728c */ /* 0x000fc8000c742710 */
[----:B------:R-:W-:-:S05]  /*0480*/  UP2UR UR47, UPR, URZ, 0x4 ;  /* 0x00000004ff2f7883 */ /* 0x000fca0008000000 */
[----:B------:R-:W-:Y:S07]  /*0490*/  BRA.U !UP2, `(.L_x_8) ;  /* 0x000000010a207547 */ /* 0x000fee000b800000 */
[----:B------:R-:W-:Y:S01]  /*04a0*/  UISETP.NE.U32.AND UP2, UPT, UR8, URZ, UPT ;  /* 0x000000ff0800728c */ /* 0x000fe2000bf45070 */
[----:B-----5:R-:W-:Y:S01]  /*04b0*/  FSETP.NEU.AND P0, PT, R49, RZ, PT ;  /* 0x000000ff3100720b */ /* 0x020fe20003f0d000 */
[----:B------:R-:W-:Y:S02]  /*04c0*/  USEL UR4, URZ, 0xffffffff, UP0 ;  /* 0xffffffffff047887 */ /* 0x000fe40008000000 */
[----:B------:R-:W-:-:S10]  /*04d0*/  UISETP.NE.AND.EX UP2, UPT, UR9, URZ, UPT, UP2 ;  /* 0x000000ff0900728c */ /* 0x000fd4000bf45320 */
[----:B------:R-:W-:Y:S01]  /*04e0*/  VOTEU.ANY UP1, P0 ;  /* 0x0000000000ff7886 */ /* 0x000fe20000020100 */
[----:B------:R-:W-:-:S04]  /*04f0*/  @!UP2 USEL UR4, URZ, 0xffffffff, UP1 ;  /* 0xffffffffff04a887 */ /* 0x000fc80008800000 */
[----:B------:R-:W-:-:S04]  /*0500*/  ULOP3.LUT UR4, UR4, 0x1, URZ, 0xc0, !UPT ;  /* 0x0000000104047892 */ /* 0x000fc8000f8ec0ff */
[----:B------:R-:W-:-:S11]  /*0510*/  UISETP.NE.U32.AND UP5, UPT, UR4, 0x1, UPT ;  /* 0x000000010400788c */ /* 0x000fd6000bfa5070 */
.L_x_8:
[----:B------:R-:W3:Y:S01]  /*0520*/  SHFL.IDX PT, R0, R96, RZ, 0x1f ;  /* 0x00001fff60007589 */ /* 0x000ee200000e0000 */
[----:B------:R-:W-:Y:S01]  /*0530*/  R2UR UR4, R12 ;  /* 0x000000000c0472ca */ /* 0x000fe200000e0000 */
[----:B------:R-:W-:-:S04]  /*0540*/  UISETP.NE.AND UP1, UPT, UR10, 0x2, UPT ;  /* 0x000000020a00788c */ /* 0x000fc8000bf25270 */
[----:B------:R-:W-:-:S08]  /*0550*/  USEL UR37, URZ, 0x1, UP1 ;  /* 0x00000001ff257887 */ /* 0x000fd00008800000 */
[----:B------:R-:W-:-:S06]  /*0560*/  UISETP.EQ.AND UP2, UPT, UR4, URZ, !UP1 ;  /* 0x000000ff0400728c */ /* 0x000fcc000cf42270 */
[----:B------:R-:W-:Y:S02]  /*0570*/  PLOP3.LUT P5, PT, P1, PT, UP2, 0x80, 0x8 ;  /* 0x000000000008781c */ /* 0x000fe40000faf028 */
[----:B---3--:R-:W-:-:S13]  /*0580*/  ISETP.NE.AND P0, PT, R0, RZ, PT ;  /* 0x000000ff0000720c */ /* 0x008fda0003f05270 */
[----:B------:R-:W-:Y:S05]  /*0590*/  @P0 BRA `(.L_x_9) ;  /* 0x0000000000340947 */ /* 0x000fea0003800000 */
[----:B------:R-:W-:Y:S01]  /*05a0*/  UMOV UR4, 0x400 ;  /* 0x0000040000047882 */ /* 0x000fe20000000000 */
[----:B------:R-:W-:Y:S01]  /*05b0*/  UMOV UR6, 0x1 ;  /* 0x0000000100067882 */ /* 0x000fe20000000000 */
[----:B------:R-:W-:Y:S02]  /*05c0*/  ULEA UR4, UR46, UR4, 0x18 ;  /* 0x000000042e047291 */ /* 0x000fe4000f8ec0ff */
[----:B------:R-:W-:-:S04]  /*05d0*/  UIADD3 UR6, UPT, UPT, -UR6, 0x100000, URZ ;  /* 0x0010000006067890 */ /* 0x000fc8000fffe1ff */
[----:B------:R-:W-:Y:S02]  /*05e0*/  USHF.L.U32 UR7, UR6, 0xb, URZ ;  /* 0x0000000b06077899 */ /* 0x000fe400080006ff */
[----:B------:R-:W-:Y:S01]  /*05f0*/  USHF.L.U32 UR6, UR6, 0x1, URZ ;  /* 0x0000000106067899 */ /* 0x000fe200080006ff */
[----:B------:R-:W-:Y:S01]  /*0600*/  ELECT P0, URZ, PT ;  /* 0x0000000000ff782f */ /* 0x000fe20003800000 */
[----:B------:R-:W3:Y:S10]  /*0610*/  FENCE.VIEW.ASYNC.S ;  /* 0x00000000000073c6 */ /* 0x000ef40000000000 */
[----:B---3--:R3:W4:Y:S01]  /*0620*/  SYNCS.EXCH.64 URZ, [UR4], UR6 ;  /* 0x0000000604ff75b2 */ /* 0x0087220008000100 */
[----:B------:R3:W1:Y:S01]  /*0630*/  SYNCS.EXCH.64 URZ, [UR4+0x10], UR6 ;  /* 0x0000100604ff75b2 */ /* 0x0006620008000100 */
[----:B------:R3:W1:Y:S01]  /*0640*/  SYNCS.EXCH.64 URZ, [UR4+0x8], UR6 ;  /* 0x0000080604ff75b2 */ /* 0x0006620008000100 */
[----:B------:R3:W1:Y:S01]  /*0650*/  SYNCS.EXCH.64 URZ, [UR4+0x18], UR6 ;  /* 0x0000180604ff75b2 */ /* 0x0006620008000100 */
[----:B------:R-:W-:Y:S01]  /*0660*/  NOP ;  /* 0x0000000000007918 */ /* 0x000fe20000000000 */
.L_x_9:
[----:B------:R-:W2:Y:S01]  /*0670*/  SHFL.IDX PT, R0, R96, RZ, 0x1f ;  /* 0x00001fff60007589 */ /* 0x000ea200000e0000 */
[----:B------:R-:W-:Y:S01]  /*0680*/  NOP ;  /* 0x0000000000007918 */ /* 0x000fe20000000000 */
[----:B--2---:R-:W-:-:S13]  /*0690*/  ISETP.NE.AND P0, PT, R0, 0x1, PT ;  /* 0x000000010000780c */ /* 0x004fda0003f05270 */
[----:B------:R-:W-:Y:S05]  /*06a0*/  @P0 BRA `(.L_x_10) ;  /* 0x0000000000540947 */ /* 0x000fea0003800000 */
[----:B---3--:R-:W-:Y:S01]  /*06b0*/  UMOV UR4, 0x400 ;  /* 0x0000040000047882 */ /* 0x008fe20000000000 */
[----:B------:R-:W-:Y:S01]  /*06c0*/  UMOV UR8, 0x20 ;  /* 0x0000002000087882 */ /* 0x000fe20000000000 */
[----:B------:R-:W-:Y:S01]  /*06d0*/  UMOV UR6, 0x80 ;  /* 0x0000008000067882 */ /* 0x000fe20000000000 */
[----:B------:R-:W-:Y:S02]  /*06e0*/  ULEA UR4, UR46, UR4, 0x18 ;  /* 0x000000042e047291 */ /* 0x000fe4000f8ec0ff */
[----:B------:R-:W-:-:S04]  /*06f0*/  UIADD3 UR8, UPT, UPT, -UR8, 0x100000, URZ ;  /* 0x0010000008087890 */ /* 0x000fc8000fffe1ff */
[----:B------:R-:W-:Y:S02]  /*0700*/  USHF.L.U32 UR9, UR8, 0xb, URZ ;  /* 0x0000000b08097899 */ /* 0x000fe400080006ff */
[----:B------:R-:W-:Y:S02]  /*0710*/  USHF.L.U32 UR8, UR8, 0x1, URZ ;  /* 0x0000000108087899 */ /* 0x000fe400080006ff */
[----:B------:R-:W-:-:S04]  /*0720*/  UIADD3 UR6, UPT, UPT, -UR6, 0x100000, URZ ;  /* 0x0010000006067890 */ /* 0x000fc8000fffe1ff */
[----:B------:R-:W-:Y:S02]  /*0730*/  USHF.L.U32 UR7, UR6, 0xb, URZ ;  /* 0x0000000b06077899 */ /* 0x000fe400080006ff */
[----:B------:R-:W-:Y:S01]  /*0740*/  USHF.L.U32 UR6, UR6, 0x1, URZ ;  /* 0x0000000106067899 */ /* 0x000fe200080006ff */
[----:B------:R-:W-:Y:S01]  /*0750*/  ELECT P0, URZ, PT ;  /* 0x0000000000ff782f */ /* 0x000fe20003800000 */
[----:B------:R-:W2:Y:S02]  /*0760*/  FENCE.VIEW.ASYNC.S ;  /* 0x00000000000073c6 */ /* 0x000ea40000000000 */
[----:B--2---:R2:W3:Y:S08]  /*0770*/  SYNCS.EXCH.64 URZ, [UR4+0x20], UR8 ;  /* 0x0000200804ff75b2 */ /* 0x0044f00008000100 */
[----:B------:R2:W1:Y:S01]  /*0780*/  SYNCS.EXCH.64 URZ, [UR4+0x40], UR6 ;  /* 0x0000400604ff75b2 */ /* 0x0004620008000100 */
[----:B------:R2:W1:Y:S01]  /*0790*/  SYNCS.EXCH.64 URZ, [UR4+0x28], UR8 ;  /* 0x0000280804ff75b2 */ /* 0x0004620008000100 */
[----:B------:R2:W1:Y:S01]  /*07a0*/  SYNCS.EXCH.64 URZ, [UR4+0x48], UR6 ;  /* 0x0000480604ff75b2 */ /* 0x0004620008000100 */
[----:B------:R2:W1:Y:S01]  /*07b0*/  SYNCS.EXCH.64 URZ, [UR4+0x30], UR8 ;  /* 0x0000300804ff75b2 */ /* 0x0004620008000100 */
[----:B------:R2:W1:Y:S01]  /*07c0*/  SYNCS.EXCH.64 URZ, [UR4+0x50], UR6 ;  /* 0x0000500604ff75b2 */ /* 0x0004620008000100 */
[----:B------:R2:W1:Y:S01]  /*07d0*/  SYNCS.EXCH.64 URZ, [UR4+0x38], UR8 ;  /* 0x0000380804ff75b2 */ /* 0x0004620008000100 */
[----:B------:R2:W1:Y:S01]  /*07e0*/  SYNCS.EXCH.64 URZ, [UR4+0x58], UR6 ;  /* 0x0000580604ff75b2 */ /* 0x0004620008000100 */
[----:B------:R-:W-:Y:S01]  /*07f0*/  NOP ;  /* 0x0000000000007918 */ /* 0x000fe20000000000 */
.L_x_10:
[----:B------:R-:W4:Y:S01]  /*0800*/  SHFL.IDX PT, R0, R96, RZ, 0x1f ;  /* 0x00001fff60007589 */ /* 0x000f2200000e0000 */
[----:B------:R-:W-:Y:S01]  /*0810*/  NOP ;  /* 0x0000000000007918 */ /* 0x000fe20000000000 */
[----:B----4-:R-:W-:-:S13]  /*0820*/  ISETP.NE.AND P0, PT, R0, 0x3, PT ;  /* 0x000000030000780c */ /* 0x010fda0003f05270 */
[----:B------:R-:W-:Y:S05]  /*0830*/  @P0 BRA `(.L_x_11) ;  /* 0x00000000002c0947 */ /* 0x000fea0003800000 */
[----:B--23--:R-:W-:Y:S01]  /*0840*/  UMOV UR6, 0x400 ;  /* 0x0000040000067882 */ /* 0x00cfe20000000000 */
[----:B------:R-:W-:Y:S01]  /*0850*/  UMOV UR4, 0x20 ;  /* 0x0000002000047882 */ /* 0x000fe20000000000 */
[----:B------:R-:W-:Y:S02]  /*0860*/  ULEA UR6, UR46, UR6, 0x18 ;  /* 0x000000062e067291 */ /* 0x000fe4000f8ec0ff */
[----:B------:R-:W-:-:S04]  /*0870*/  UIADD3 UR4, UPT, UPT, -UR4, 0x100000, URZ ;  /* 0x0010000004047890 */ /* 0x000fc8000fffe1ff */
[----:B------:R-:W-:Y:S02]  /*0880*/  USHF.L.U32 UR5, UR4, 0xb, URZ ;  /* 0x0000000b04057899 */ /* 0x000fe400080006ff */
[----:B------:R-:W-:Y:S01]  /*0890*/  USHF.L.U32 UR4, UR4, 0x1, URZ ;  /* 0x0000000104047899 */ /* 0x000fe200080006ff */
[----:B------:R-:W-:Y:S01]  /*08a0*/  ELECT P0, URZ, PT ;  /* 0x0000000000ff782f */ /* 0x000fe20003800000 */
[----:B------:R-:W2:Y:S10]  /*08b0*/  FENCE.VIEW.ASYNC.S ;  /* 0x00000000000073c6 */ /* 0x000eb40000000000 */
[----:B--2---:R4:W2:Y:S01]  /*08c0*/  SYNCS.EXCH.64 URZ, [UR6+0x60], UR4 ;  /* 0x0000600406ff75b2 */ /* 0x0048a20008000100 */
[----:B------:R4:W3:Y:S02]  /*08d0*/  SYNCS.EXCH.64 URZ, [UR6+0x68], UR4 ;  /* 0x0000680406ff75b2 */ /* 0x0008e40008000100 */
[----:B----4-:R-:W-:Y:S01]  /*08e0*/  NOP ;  /* 0x0000000000007918 */ /* 0x010fe20000000000 */
.L_x_11:
[----:B------:R-:W4:Y:S01]  /*08f0*/  SHFL.IDX PT, R0, R96, RZ, 0x1f ;  /* 0x00001fff60007589 */ /* 0x000f2200000e0000 */
[----:B------:R-:W-:Y:S01]  /*0900*/  NOP ;  /* 0x0000000000007918 */ /* 0x000fe20000000000 */
[----:B----4-:R-:W-:-:S13]  /*0910*/  ISETP.NE.AND P0, PT, R0, 0x4, PT ;  /* 0x000000040000780c */ /* 0x010fda0003f05270 */
[----:B------:R-:W-:Y:S05]  /*0920*/  @P0 BRA `(.L_x_12) ;  /* 0x0000000000480947 */ /* 0x000fea0003800000 */
[----:B--23--:R-:W-:Y:S01]  /*0930*/  UMOV UR4, 0x1e0 ;  /* 0x000001e000047882 */ /* 0x00cfe20000000000 */
[----:B------:R-:W-:Y:S01]  /*0940*/  UMOV UR6, 0x400 ;  /* 0x0000040000067882 */ /* 0x000fe20000000000 */
[----:B------:R-:W-:Y:S01]  /*0950*/  USEL UR4, UR4, 0x1a0, UP5 ;  /* 0x000001a004047887 */ /* 0x000fe2000a800000 */
        /* <DEDUP_REMOVED lines=10> */
[----:B--2---:R4:W2:Y:S08]  /*0a00*/  SYNCS.EXCH.64 URZ, [UR6+0x70], UR8 ;  /* 0x0000700806ff75b2 */ /* 0x0048b00008000100 */
[----:B------:R4:W3:Y:S01]  /*0a10*/  SYNCS.EXCH.64 URZ, [UR6+0x80], UR4 ;  /* 0x0000800406ff75b2 */ /* 0x0008e20008000100 */
[----:B------:R4:W1:Y:S01]  /*0a20*/  SYNCS.EXCH.64 URZ, [UR6+0x78], UR8 ;  /* 0x0000780806ff75b2 */ /* 0x0008620008000100 */
[----:B------:R4:W1:Y:S02]  /*0a30*/  SYNCS.EXCH.64 URZ, [UR6+0x88], UR4 ;  /* 0x0000880406ff75b2 */ /* 0x0008640008000100 */
[----:B----4-:R-:W-:Y:S01]  /*0a40*/  NOP ;  /* 0x0000000000007918 */ /* 0x010fe20000000000 */
.L_x_12:
[----:B------:R-:W4:Y:S01]  /*0a50*/  SHFL.IDX PT, R0, R96, RZ, 0x1f ;  /* 0x00001fff60007589 */ /* 0x000f2200000e0000 */
[----:B------:R-:W-:Y:S01]  /*0a60*/  NOP ;  /* 0x0000000000007918 */ /* 0x000fe20000000000 */
[----:B----4-:R-:W-:-:S13]  /*0a70*/  ISETP.NE.AND P0, PT, R0, 0x5, PT ;  /* 0x000000050000780c */ /* 0x010fda0003f05270 */
[----:B------:R-:W-:Y:S05]  /*0a80*/  @P0 BRA `(.L_x_13) ;  /* 0x0000000000540947 */ /* 0x000fea0003800000 */
[----:B--23--:R-:W-:Y:S01]  /*0a90*/  UMOV UR4, 0x400 ;  /* 0x0000040000047882 */ /* 0x00cfe20000000000 */
        /* <DEDUP_REMOVED lines=14> */
[----:B------:R4:W1:Y:S01]  /*0b80*/  SYNCS.EXCH.64 URZ, [UR4+0xb8], UR8 ;  /* 0x0000b80804ff75b2 */ /* 0x0008620008000100 */
[----:B------:R4:W1:Y:S01]  /*0b90*/  SYNCS.EXCH.64 URZ, [UR4+0xa0], UR6 ;  /* 0x0000a00604ff75b2 */ /* 0x0008620008000100 */
[----:B------:R4:W1:Y:S01]  /*0ba0*/  SYNCS.EXCH.64 URZ, [UR4+0xc0], UR8 ;  /* 0x0000c00804ff75b2 */ /* 0x0008620008000100 */
[----:B------:R4:W1:Y:S01]  /*0bb0*/  SYNCS.EXCH.64 URZ, [UR4+0xa8], UR6 ;  /* 0x0000a80604ff75b2 */ /* 0x0008620008000100 */
[----:B------:R4:W1:Y:S02]  /*0bc0*/  SYNCS.EXCH.64 URZ, [UR4+0xc8], UR8 ;  /* 0x0000c80804ff75b2 */ /* 0x0008640008000100 */
[----:B----4-:R-:W-:Y:S01]  /*0bd0*/  NOP ;  /* 0x0000000000007918 */ /* 0x010fe20000000000 */
.L_x_13:
[----:B------:R-:W4:Y:S01]  /*0be0*/  SHFL.IDX PT, R0, R96, RZ, 0x1f ;  /* 0x00001fff60007589 */ /* 0x000f2200000e0000 */
[----:B------:R-:W-:Y:S01]  /*0bf0*/  ISETP.NE.OR P1, PT, RZ, UR10, !P1 ;  /* 0x0000000aff007c0c */ /* 0x000fe2000cf25670 */
        /* <DEDUP_REMOVED lines=12> */
[----:B------:R4:W3:Y:S01]  /*0cc0*/  SYNCS.EXCH.64 URZ, [UR4+0xe0], UR6 ;  /* 0x0000e00604ff75b2 */ /* 0x0008e20008000100 */
[----:B------:R4:W1:Y:S01]  /*0cd0*/  SYNCS.EXCH.64 URZ, [UR4+0xd8], UR6 ;  /* 0x0000d80604ff75b2 */ /* 0x0008620008000100 */
[----:B------:R4:W1:Y:S02]  /*0ce0*/  SYNCS.EXCH.64 URZ, [UR4+0xe8], UR6 ;  /* 0x0000e80604ff75b2 */ /* 0x0008640008000100 */
[----:B----4-:R-:W-:Y:S01]  /*0cf0*/  NOP ;  /* 0x0000000000007918 */ /* 0x010fe20000000000 */
.L_x_14:
[----:B------:R-:W-:Y:S01]  /*0d00*/  VOTEU.ALL UP1, P1 ;  /* 0x0000000000ff7886 */ /* 0x000fe20000820000 */
[----:B--23--:R-:W2:Y:S01]  /*0d10*/  LDCU UR7, c[0x0][0x36c] ;  /* 0x00006d80ff0777ac */ /* 0x00cea20008000800 */
[----:B------:R-:W-:Y:S01]  /*0d20*/  NOP ;  /* 0x0000000000007918 */ /* 0x000fe20000000000 */
[----:B------:R-:W-:Y:S01]  /*0d30*/  LOP3.LUT R10, R105, 0x1f, RZ, 0xc0, !PT ;  /* 0x0000001f690a7812 */ /* 0x000fe200078ec0ff */
[----:B------:R-:W-:Y:S01]  /*0d40*/  UMOV UR4, 0x20 ;  /* 0x0000002000047882 */ /* 0x000fe20000000000 */
[----:B------:R-:W-:Y:S01]  /*0d50*/  @!UP1 UMOV UR6, 0x400 ;  /* 0x0000040000069882 */ /* 0x000fe20000000000 */
[----:B------:R-:W-:-:S04]  /*0d60*/  @!UP1 UIADD3 UR4, UPT, UPT, -UR4, 0x100000, URZ ;  /* 0x0010000004049890 */ /* 0x000fc8000fffe1ff */
[----:B------:R-:W-:Y:S02]  /*0d70*/  @!UP1 USHF.L.U32 UR5, UR4, 0xb, URZ ;  /* 0x0000000b04059899 */ /* 0x000fe400080006ff */
[----:B------:R-:W-:Y:S02]  /*0d80*/  @!UP1 USHF.L.U32 UR4, UR4, 0x1, URZ ;  /* 0x0000000104049899 */ /* 0x000fe400080006ff */
[----:B------:R-:W-:Y:S01]  /*0d90*/  @!UP1 ULEA UR6, UR46, UR6, 0x18 ;  /* 0x000000062e069291 */ /* 0x000fe2000f8ec0ff */
[----:B------:R-:W-:Y:S01]  /*0da0*/  VOTEU.ALL UP1, P1 ;  /* 0x0000000000ff7886 */ /* 0x000fe20000820000 */
[----:B------:R-:W-:Y:S01]  /*0db0*/  UISETP.NE.AND UP4, UPT, UR10, URZ, UPT ;  /* 0x000000ff0a00728c */ /* 0x000fe2000bf85270 */
[----:B------:R-:W3:Y:S09]  /*0dc0*/  FENCE.VIEW.ASYNC.S ;  /* 0x00000000000073c6 */ /* 0x000ef20000000000 */
[----:B---3--:R3:W4:Y:S01]  /*0dd0*/  @!UP1 SYNCS.EXCH.64 URZ, [UR6+0xf0], UR4 ;  /* 0x0000f00406ff95b2 */ /* 0x0087220008000100 */
[----:B--2---:R-:W-:-:S09]  /*0de0*/  UISETP.EQ.U32.AND UP1, UPT, UR7, 0x1, UPT ;  /* 0x000000010700788c */ /* 0x004fd2000bf22070 */
[----:B------:R-:W-:Y:S05]  /*0df0*/  BRA.U !UP1, `(.L_x_15) ;  /* 0x0000000109087547 */ /* 0x000fea000b800000 */
[----:B-1--4-:R-:W-:Y:S01]  /*0e00*/  UCGABAR_ARV ;  /* 0x00000000000079c7 */ /* 0x012fe20008000000 */
[----:B------:R-:W-:Y:S05]  /*0e10*/  BRA `(.L_x_16) ;  /* 0x0000000000047947 */ /* 0x000fea0003800000 */
.L_x_15:
[----:B-1--4-:R-:W-:Y:S01]  /*0e20*/  NOP ;  /* 0x0000000000007918 */ /* 0x012fe20000000000 */
.L_x_16:
[----:B------:R-:W1:Y:S01]  /*0e30*/  S2R R15, SR_CTAID.Y ;  /* 0x00000000000f7919 */ /* 0x000e620000002600 */
[----:B------:R-:W-:-:S05]  /*0e40*/  CS2R.32 R91, SR_CgaSize ;  /* 0x00000000005b7805 */ /* 0x000fca0000008a00 */
[----:B------:R-:W-:-:S05]  /*0e50*/  IMAD R91, R91, -0xa0, RZ ;  /* 0xffffff605b5b7824 */ /* 0x000fca00078e02ff */
[----:B---3--:R-:W-:-:S14]  /*0e60*/  R2UR UR4, R91 ;  /* 0x000000005b0472ca */ /* 0x008fdc00000e0000 */
[----:B------:R-:W2:Y:S01]  /*0e70*/  LDCU UR4, c[0x0][UR4+0x2b4] ;  /* 0x00005680040477ac */ /* 0x000ea20008000800 */
[----:B------:R-:W-:-:S05]  /*0e80*/  CS2R.32 R0, SR_CgaSize ;  /* 0x0000000000007805 */ /* 0x000fca0000008a00 */
[----:B------:R-:W-:-:S06]  /*0e90*/  IMAD R0, R0, -0xa0, RZ ;  /* 0xffffff6000007824 */ /* 0x000fcc00078e02ff */
[----:B------:R-:W3:Y:S01]  /*0ea0*/  LDC R0, c[0x0][R0+0x2a4] ;  /* 0x0000a90000007b82 */ /* 0x000ee20000000800 */
[----:B------:R-:W-:Y:S01]  /*0eb0*/  PRMT R8, RZ, 0x7610, R8 ;  /* 0x00007610ff087816 */ /* 0x000fe20000000008 */
[----:B------:R-:W4:Y:S01]  /*0ec0*/  S2R R9, SR_CTAID.X ;  /* 0x0000000000097919 */ /* 0x000f220000002500 */
[----:B------:R-:W-:-:S05]  /*0ed0*/  CS2R.32 R91, SR_CgaSize ;  /* 0x00000000005b7805 */ /* 0x000fca0000008a00 */
[----:B------:R-:W-:-:S05]  /*0ee0*/  IMAD R91, R91, -0xa0, RZ ;  /* 0xffffff605b5b7824 */ /* 0x000fca00078e02ff */
[----:B------:R-:W-:-:S14]  /*0ef0*/  R2UR UR5, R91 ;  /* 0x000000005b0572ca */ /* 0x000fdc00000e0000 */
[----:B------:R-:W3:Y:S01]  /*0f00*/  LDCU UR5, c[0x0][UR5+0x2b0] ;  /* 0x00005600050577ac */ /* 0x000ee20008000800 */
[----:B------:R-:W-:Y:S01]  /*0f10*/  UISETP.NE.AND UP2, UPT, UR10, 0x2, UPT ;  /* 0x000000020a00788c */ /* 0x000fe2000bf45270 */
[----:B------:R-:W2:Y:S01]  /*0f20*/  LDC R13, c[0x0][0xb24] ;  /* 0x0002c900ff0d7b82 */ /* 0x000ea20000000800 */
[----:B------:R-:W-:-:S05]  /*0f30*/  CS2R.32 R2, SR_CgaSize ;  /* 0x0000000000027805 */ /* 0x000fca0000008a00 */
[----:B------:R-:W-:-:S06]  /*0f40*/  IMAD R2, R2, -0xa0, RZ ;  /* 0xffffff6002027824 */ /* 0x000fcc00078e02ff */
[----:B------:R-:W3:Y:S08]  /*0f50*/  LDC R2, c[0x0][R2+0x2a0] ;  /* 0x0000a80002027b82 */ /* 0x000ef00000000800 */
[----:B------:R-:W3:Y:S01]  /*0f60*/  LDC R40, c[0x0][0xb24] ;  /* 0x0002c900ff287b82 */ /* 0x000ee20000000800 */
[----:B-1----:R-:W-:-:S07]  /*0f70*/  I2FP.F32.U32 R90, R15 ;  /* 0x0000000f005a7245 */ /* 0x002fce0000201000 */
[----:B------:R-:W1:Y:S01]  /*0f80*/  S2UR UR60, SR_CTAID.Z ;  /* 0x00000000003c79c3 */ /* 0x000e620000002700 */
[----:B--2---:R-:W-:Y:S01]  /*0f90*/  ISETP.GE.AND P0, PT, R13, 0x1, PT ;  /* 0x000000010d00780c */ /* 0x004fe20003f06270 */
[----:B----4-:R-:W-:Y:S01]  /*0fa0*/  IMAD.MOV.U32 R14, RZ, RZ, R9 ;  /* 0x000000ffff0e7224 */ /* 0x010fe200078e0009 */
[----:B------:R-:W-:Y:S01]  /*0fb0*/  I2FP.F32.U32 R91, R9 ;  /* 0x00000009005b7245 */ /* 0x000fe20000201000 */
[----:B------:R-:W-:Y:S01]  /*0fc0*/  FMUL R90, R90, UR4 ;  /* 0x000000045a5a7c20 */ /* 0x000fe20008400000 */
[----:B------:R-:W2:Y:S03]  /*0fd0*/  LDCU UR4, c[0x0][0xb30] ;  /* 0x00016600ff0477ac */ /* 0x000ea60008000800 */
[----:B---3--:R-:W-:Y:S02]  /*0fe0*/  FMUL R91, R91, UR5 ;  /* 0x000000055b5b7c20 */ /* 0x008fe40008400000 */
[----:B------:R-:W3:Y:S08]  /*0ff0*/  F2I.U32.TRUNC.NTZ R90, R90 ;  /* 0x0000005a005a7305 */ /* 0x000ef0000020f000 */
[----:B------:R-:W4:Y:S01]  /*1000*/  F2I.U32.TRUNC.NTZ R91, R91 ;  /* 0x0000005b005b7305 */ /* 0x000f22000020f000 */
[----:B--2---:R-:W-:Y:S01]  /*1010*/  UISETP.NE.AND UP3, UPT, UR4, 0x1, UPT ;  /* 0x000000010400788c */ /* 0x004fe2000bf65270 */
[----:B---3--:R-:W-:-:S05]  /*1020*/  IADD3 R90, PT, PT, -R90, RZ, RZ ;  /* 0x000000ff5a5a7210 */ /* 0x008fca0007ffe1ff */
[----:B------:R-:W-:Y:S01]  /*1030*/  IMAD R90, R0, R90, R15 ;  /* 0x0000005a005a7224 */ /* 0x000fe200078e020f */
[----:B------:R-:W-:Y:S01]  /*1040*/  PRMT R0, RZ, 0x7610, R0 ;  /* 0x00007610ff007816 */ /* 0x000fe20000000000 */
[----:B----4-:R-:W-:-:S04]  /*1050*/  IMAD.MOV R91, RZ, RZ, -R91 ;  /* 0x000000ffff5b7224 */ /* 0x010fc800078e0a5b */
[----:B------:R-:W-:Y:S01]  /*1060*/  IMAD R91, R2, R91, R9 ;  /* 0x0000005b025b7224 */ /* 0x000fe200078e0209 */
[----:B-1----:R-:W-:Y:S06]  /*1070*/  BRA.U UP4, `(.L_x_17) ;  /* 0x0000000104247547 */ /* 0x002fec000b800000 */
[----:B------:R-:W-:Y:S01]  /*1080*/  ISETP.NE.AND P1, PT, R90, RZ, PT ;  /* 0x000000ff5a00720c */ /* 0x000fe20003f25270 */
[----:B------:R-:W-:Y:S01]  /*1090*/  IMAD.MOV.U32 R0, RZ, RZ, 0x3 ;  /* 0x00000003ff007424 */ /* 0x000fe200078e00ff */
[C---:B------:R-:W-:Y:S02]  /*10a0*/  LOP3.LUT R2, R91.reuse, 0xfffffffe, RZ, 0xc0, !PT ;  /* 0xfffffffe5b027812 */ /* 0x040fe400078ec0ff */
[----:B------:R-:W-:Y:S02]  /*10b0*/  ISETP.LT.U32.OR P1, PT, R91, 0x2, !P1 ;  /* 0x000000025b00780c */ /* 0x000fe40004f21470 */
[----:B------:R-:W-:Y:S02]  /*10c0*/  SHF.L.U32 R0, R0, R2, RZ ;  /* 0x0000000200007219 */ /* 0x000fe400000006ff */
[----:B------:R-:W-:Y:S02]  /*10d0*/  SEL R4, RZ, 0x1, !P1 ;  /* 0x00000001ff047807 */ /* 0x000fe40004800000 */
[----:B------:R-:W-:-:S05]  /*10e0*/  SEL R3, RZ, 0x2, !P1 ;  /* 0x00000002ff037807 */ /* 0x000fca0004800000 */
[----:B------:R-:W-:-:S05]  /*10f0*/  IMAD.IADD R3, R4, 0x1, R3 ;  /* 0x0000000104037824 */ /* 0x000fca00078e0203 */
[----:B------:R-:W-:Y:S02]  /*1100*/  PRMT R8, R3, 0x7610, R8 ;  /* 0x0000761003087816 */ /* 0x000fe40000000008 */
.L_x_17:
[----:B------:R-:W-:Y:S05]  /*1110*/  @!P0 BRA `(.L_x_18) ;  /* 0x0000000000b88947 */ /* 0x000fea0003800000 */
[----:B------:R-:W1:Y:S01]  /*1120*/  LDC.64 R4, c[0x0][0xb18] ;  /* 0x0002c600ff047b82 */ /* 0x000e620000000a00 */
[----:B------:R-:W-:-:S07]  /*1130*/  ISETP.NE.AND P0, PT, R13, 0x1, PT ;  /* 0x000000010d00780c */ /* 0x000fce0003f05270 */
[----:B------:R-:W2:Y:S08]  /*1140*/  LDC R16, c[0x0][0xb0c] ;  /* 0x0002c300ff107b82 */ /* 0x000eb00000000800 */
[----:B------:R-:W3:Y:S08]  /*1150*/  LDC R18, c[0x0][0x370] ;  /* 0x0000dc00ff127b82 */ /* 0x000ef00000000800 */
[----:B------:R-:W4:Y:S01]  /*1160*/  LDC R17, c[0x0][0x374] ;  /* 0x0000dd00ff117b82 */ /* 0x000f220000000800 */
[----:B-1----:R-:W-:-:S07]  /*1170*/  ISETP.NE.AND P1, PT, R4, 0x1, PT ;  /* 0x000000010400780c */ /* 0x002fce0003f25270 */
[----:B------:R-:W3:Y:S01]  /*1180*/  LDC.64 R6, c[0x0][0xb10] ;  /* 0x0002c400ff067b82 */ /* 0x000ee20000000a00 */
[----:B--2---:R-:W-:-:S07]  /*1190*/  ISETP.NE.AND P2, PT, R16, 0x1, PT ;  /* 0x000000011000780c */ /* 0x004fce0003f45270 */
[----:B------:R-:W1:Y:S08]  /*11a0*/  LDC R14, c[0x0][0xb20] ;  /* 0x0002c800ff0e7b82 */ /* 0x000e700000000800 */
[----:B------:R-:W2:Y:S01]  /*11b0*/  LDC.64 R2, c[0x0][0xb28] ;  /* 0x0002ca00ff027b82 */ /* 0x000ea20000000a00 */
[----:B----4-:R-:W-:-:S04]  /*11c0*/  IMAD.HI.U32 R19, R17, R5, RZ ;  /* 0x0000000511137227 */ /* 0x010fc800078e00ff */
[----:B------:R-:W-:-:S04]  /*11d0*/  IMAD.HI.U32 R5, R15, R5, RZ ;  /* 0x000000050f057227 */ /* 0x000fc800078e00ff */
[----:B---3--:R-:W-:-:S05]  /*11e0*/  IMAD.HI.U32 R20, R18, R6, RZ ;  /* 0x0000000612147227 */ /* 0x008fca00078e00ff */
[-C--:B------:R-:W-:Y:S01]  /*11f0*/  @P2 SHF.R.U32.HI R18, RZ, R7.reuse, R20 ;  /* 0x00000007ff122219 */ /* 0x080fe20000011614 */
[----:B------:R-:W-:Y:S01]  /*1200*/  IMAD.HI.U32 R20, R9, R6, RZ ;  /* 0x0000000609147227 */ /* 0x000fe200078e00ff */
[-C--:B-1----:R-:W-:Y:S02]  /*1210*/  @P1 SHF.R.U32.HI R17, RZ, R14.reuse, R19 ;  /* 0x0000000eff111219 */ /* 0x082fe40000011613 */
[----:B------:R-:W-:Y:S02]  /*1220*/  SHF.R.U32.HI R5, RZ, R14, R5 ;  /* 0x0000000eff057219 */ /* 0x000fe40000011605 */
[----:B------:R-:W-:Y:S02]  /*1230*/  SHF.R.U32.HI R20, RZ, R7, R20 ;  /* 0x00000007ff147219 */ /* 0x000fe40000011614 */
[----:B------:R-:W-:Y:S01]  /*1240*/  SEL R5, R15, R5, !P1 ;  /* 0x000000050f057207 */ /* 0x000fe20004800000 */
[----:B--2---:R-:W-:Y:S01]  /*1250*/  IMAD.HI.U32 R19, R17, R2, RZ ;  /* 0x0000000211137227 */ /* 0x004fe200078e00ff */
[----:B------:R-:W-:-:S03]  /*1260*/  SEL R14, R9, R20, !P2 ;  /* 0x00000014090e7207 */ /* 0x000fc60005000000 */
[----:B------:R-:W-:Y:S01]  /*1270*/  IMAD.HI.U32 R6, R18, R2, RZ ;  /* 0x0000000212067227 */ /* 0x000fe200078e00ff */
[----:B------:R-:W-:-:S04]  /*1280*/  @P0 SHF.R.U32.HI R17, RZ, R3, R19 ;  /* 0x00000003ff110219 */ /* 0x000fc80000011613 */
[----:B------:R-:W-:Y:S01]  /*1290*/  @P0 SHF.R.U32.HI R18, RZ, R3, R6 ;  /* 0x00000003ff120219 */ /* 0x000fe20000011606 */
[----:B------:R-:W-:-:S04]  /*12a0*/  IMAD R17, R17, R13, RZ ;  /* 0x0000000d11117224 */ /* 0x000fc800078e02ff */
[----:B------:R-:W-:Y:S01]  /*12b0*/  IMAD R6, R18, R13, RZ ;  /* 0x0000000d12067224 */ /* 0x000fe200078e02ff */
[----:B------:R-:W-:-:S04]  /*12c0*/  ISETP.GE.AND P1, PT, R5, R17, PT ;  /* 0x000000110500720c */ /* 0x000fc80003f26270 */
[----:B------:R-:W-:Y:S01]  /*12d0*/  ISETP.GE.OR P1, PT, R14, R6, P1 ;  /* 0x000000060e00720c */ /* 0x000fe20000f26670 */
[----:B------:R-:W-:-:S05]  /*12e0*/  IMAD.HI.U32 R6, R5, R2, RZ ;  /* 0x0000000205067227 */ /* 0x000fca00078e00ff */
[----:B------:R-:W-:-:S04]  /*12f0*/  SHF.R.U32.HI R6, RZ, R3, R6 ;  /* 0x00000003ff067219 */ /* 0x000fc80000011606 */
[----:B------:R-:W-:-:S03]  /*1300*/  SEL R6, R5, R6, !P0 ;  /* 0x0000000605067207 */ /* 0x000fc60004000000 */
[----:B------:R-:W-:Y:S01]  /*1310*/  @!P1 IMAD.HI.U32 R7, R14, R2, RZ ;  /* 0x000000020e079227 */ /* 0x000fe200078e00ff */
[----:B------:R-:W-:-:S04]  /*1320*/  IADD3 R2, PT, PT, -R6, RZ, RZ ;  /* 0x000000ff06027210 */ /* 0x000fc80007ffe1ff */
[----:B------:R-:W-:Y:S01]  /*1330*/  @!P1 SHF.R.U32.HI R3, RZ, R3, R7 ;  /* 0x00000003ff039219 */ /* 0x000fe20000011607 */
[----:B------:R-:W-:Y:S01]  /*1340*/  IMAD R2, R13, R2, R5 ;  /* 0x000000020d027224 */ /* 0x000fe200078e0205 */
[----:B------:R-:W-:Y:S02]  /*1350*/  IADD3 R7, PT, PT, -R5, RZ, RZ ;  /* 0x000000ff05077210 */ /* 0x000fe40007ffe1ff */
[----:B------:R-:W-:-:S03]  /*1360*/  @!P1 SEL R3, R14, R3, !P0 ;  /* 0x000000030e039207 */ /* 0x000fc60004000000 */
[----:B------:R-:W-:Y:S02]  /*1370*/  IMAD R7, R4, R7, R15 ;  /* 0x0000000704077224 */ /* 0x000fe400078e020f */
[--C-:B------:R-:W-:Y:S02]  /*1380*/  @!P1 IMAD.IADD R6, R6, 0x1, -R3.reuse ;  /* 0x0000000106069824 */ /* 0x100fe400078e0a03 */
[----:B------:R-:W-:Y:S01]  /*1390*/  @!P1 IMAD R3, R2, R18, R3 ;  /* 0x0000001202039224 */ /* 0x000fe200078e0203 */
[----:B------:R-:W-:Y:S01]  /*13a0*/  IADD3 R2, PT, PT, -R14, RZ, RZ ;  /* 0x000000ff0e027210 */ /* 0x000fe20007ffe1ff */
[----:B------:R-:W-:Y:S02]  /*13b0*/  @!P1 IMAD R5, R6, R13, R14 ;  /* 0x0000000d06059224 */ /* 0x000fe400078e020e */
[----:B------:R-:W-:Y:S02]  /*13c0*/  @!P1 IMAD.MOV.U32 R14, RZ, RZ, R3 ;  /* 0x000000ffff0e9224 */ /* 0x000fe400078e0003 */
[----:B------:R-:W-:-:S02]  /*13d0*/  IMAD R2, R16, R2, R9 ;  /* 0x0000000210027224 */ /* 0x000fc400078e0209 */
[----:B------:R-:W-:Y:S02]  /*13e0*/  IMAD R15, R5, R4, R7 ;  /* 0x00000004050f7224 */ /* 0x000fe400078e0207 */
[----:B------:R-:W-:Y:S02]  /*13f0*/  IMAD R14, R14, R16, R2 ;  /* 0x000000100e0e7224 */ /* 0x000fe400078e0202 */
.L_x_18:
[----:B------:R-:W-:Y:S05]  /*1400*/  BRA.U UP3, `(.L_x_19) ;  /* 0x0000000103407547 */ /* 0x000fea000b800000 */
[----:B------:R-:W1:Y:S08]  /*1410*/  LDC.64 R4, c[0x0][0xb10] ;  /* 0x0002c400ff047b82 */ /* 0x000e700000000a00 */
[----:B------:R-:W2:Y:S08]  /*1420*/  LDC.64 R2, c[0x0][0xb18] ;  /* 0x0002c600ff027b82 */ /* 0x000eb00000000a00 */
[----:B------:R-:W3:Y:S08]  /*1430*/  LDC R6, c[0x0][0xb20] ;  /* 0x0002c800ff067b82 */ /* 0x000ef00000000800 */
[----:B------:R-:W4:Y:S01]  /*1440*/  LDC R7, c[0x0][0xb0c] ;  /* 0x0002c300ff077b82 */ /* 0x000f220000000800 */
[----:B-1----:R-:W-:-:S05]  /*1450*/  IMAD.HI.U32 R4, R14, R4, RZ ;  /* 0x000000040e047227 */ /* 0x002fca00078e00ff */
[----:B------:R-:W-:Y:S01]  /*1460*/  SHF.R.U32.HI R4, RZ, R5, R4 ;  /* 0x00000005ff047219 */ /* 0x000fe20000011604 */
[----:B--2---:R-:W-:Y:S01]  /*1470*/  IMAD.HI.U32 R3, R15, R3, RZ ;  /* 0x000000030f037227 */ /* 0x004fe200078e00ff */
[----:B------:R-:W-:-:S04]  /*1480*/  ISETP.NE.AND P0, PT, R2, 0x1, PT ;  /* 0x000000010200780c */ /* 0x000fc80003f05270 */
[----:B---3--:R-:W-:-:S04]  /*1490*/  SHF.R.U32.HI R3, RZ, R6, R3 ;  /* 0x00000006ff037219 */ /* 0x008fc80000011603 */
[----:B------:R-:W-:Y:S02]  /*14a0*/  SEL R3, R15, R3, !P0 ;  /* 0x000000030f037207 */ /* 0x000fe40004000000 */
[----:B----4-:R-:W-:-:S04]  /*14b0*/  ISETP.NE.AND P1, PT, R7, 0x1, PT ;  /* 0x000000010700780c */ /* 0x010fc80003f25270 */
[----:B------:R-:W-:-:S05]  /*14c0*/  SEL R5, R14, R4, !P1 ;  /* 0x000000040e057207 */ /* 0x000fca0004800000 */
[----:B------:R-:W-:Y:S02]  /*14d0*/  IMAD.IADD R4, R3, 0x1, -R5 ;  /* 0x0000000103047824 */ /* 0x000fe400078e0a05 */
[----:B------:R-:W-:Y:S02]  /*14e0*/  IMAD.IADD R3, R5, 0x1, -R3 ;  /* 0x0000000105037824 */ /* 0x000fe400078e0a03 */
[----:B------:R-:W-:Y:S02]  /*14f0*/  IMAD R14, R4, R7, R14 ;  /* 0x00000007040e7224 */ /* 0x000fe400078e020e */
[----:B------:R-:W-:Y:S02]  /*1500*/  IMAD R15, R3, R2, R15 ;  /* 0x00000002030f7224 */ /* 0x000fe400078e020f */
.L_x_19:
[----:B------:R-:W-:Y:S05]  /*1510*/  BRA.U !UP1, `(.L_x_20) ;  /* 0x00000001090c7547 */ /* 0x000fea000b800000 */
[----:B------:R-:W-:Y:S01]  /*1520*/  UCGABAR_WAIT ;  /* 0x0000000000007dc7 */ /* 0x000fe20008000000 */
[----:B------:R-:W-:Y:S01]  /*1530*/  CCTL.IVALL ;  /* 0x00000000ff00798f */ /* 0x000fe20002000000 */
[----:B------:R-:W-:Y:S05]  /*1540*/  BRA `(.L_x_21) ;  /* 0x0000000000047947 */ /* 0x000fea0003800000 */
.L_x_20:
[----:B------:R-:W-:Y:S06]  /*1550*/  BAR.SYNC.DEFER_BLOCKING 0x0 ;  /* 0x0000000000007b1d */ /* 0x000fec0000010000 */
.L_x_21:
[----:B------:R-:W-:Y:S05]  /*1560*/  BRA.U UP2, `(.L_x_22) ;  /* 0x0000001502947547 */ /* 0x000fea000b800000 */
[----:B------:R-:W1:Y:S01]  /*1570*/  LDCU UR6, c[0x0][0x38c] ;  /* 0x00007180ff0677ac */ /* 0x000e620008000800 */
[----:B------:R-:W2:Y:S01]  /*1580*/  LDC R8, c[0x0][0x370] ;  /* 0x0000dc00ff087b82 */ /* 0x000ea20000000800 */
[C---:B------:R-:W-:Y:S01]  /*1590*/  IMAD.SHL.U32 R19, R9.reuse, 0x40, RZ ;  /* 0x0000004009137824 */ /* 0x040fe200078e00ff */
[----:B------:R-:W-:Y:S01]  /*15a0*/  PLOP3.LUT P1, PT, PT, PT, UP5, 0x80, 0x8 ;  /* 0x000000000008781c */ /* 0x000fe20003f2f058 */
[----:B------:R-:W-:Y:S01]  /*15b0*/  UISETP.NE.AND UP1, UPT, UR10, URZ, UPT ;  /* 0x000000ff0a00728c */ /* 0x000fe2000bf25270 */
[----:B------:R-:W-:Y:S01]  /*15c0*/  ISETP.NE.AND P4, PT, R10, RZ, P5 ;  /* 0x000000ff0a00720c */ /* 0x000fe20002f85270 */
[----:B------:R-:W-:Y:S01]  /*15d0*/  IMAD.SHL.U32 R18, R9, 0x80, RZ ;  /* 0x0000008009127824 */ /* 0x000fe200078e00ff */
[----:B------:R-:W-:Y:S01]  /*15e0*/  PLOP3.LUT P1, PT, P1, PT, PT, 0x8, 0x80 ;  /* 0x000000000080781c */ /* 0x000fe20000f2e170 */
[----:B------:R-:W-:Y:S01]  /*15f0*/  IMAD.MOV.U32 R17, RZ, RZ, 0x1 ;  /* 0x00000001ff117424 */ /* 0x000fe200078e00ff */
[----:B------:R-:W3:Y:S01]  /*1600*/  LDC R0, c[0x0][0x374] ;  /* 0x0000dd00ff007b82 */ /* 0x000ee20000000800 */
[----:B------:R-:W-:Y:S01]  /*1610*/  IMAD.MOV.U32 R16, RZ, RZ, RZ ;  /* 0x000000ffff107224 */ /* 0x000fe200078e00ff */
[----:B------:R-:W-:Y:S01]  /*1620*/  CS2R R12, SRZ ;  /* 0x00000000000c7805 */ /* 0x000fe2000001ff00 */
[----:B------:R-:W-:Y:S01]  /*1630*/  IMAD.MOV.U32 R11, RZ, RZ, 0x1 ;  /* 0x00000001ff0b7424 */ /* 0x000fe200078e00ff */
[----:B------:R-:W-:Y:S01]  /*1640*/  LOP3.LUT R19, R19, 0x40, RZ, 0xc0, !PT ;  /* 0x0000004013137812 */ /* 0x000fe200078ec0ff */
[----:B------:R-:W4:Y:S01]  /*1650*/  LDCU.64 UR38, c[0x0][0x348] ;  /* 0x00006900ff2677ac */ /* 0x000f220008000a00 */
[----:B-1----:R-:W-:-:S02]  /*1660*/  UIADD3 UR5, UPT, UPT, UR6, 0xff, URZ ;  /* 0x000000ff06057890 */ /* 0x002fc4000fffe0ff */
[----:B------:R-:W-:Y:S02]  /*1670*/  UIADD3 UR61, UPT, UPT, UR6, 0x1fe, URZ ;  /* 0x000001fe063d7890 */ /* 0x000fe4000fffe0ff */
[----:B------:R-:W-:Y:S02]  /*1680*/  USHF.R.S32.HI UR4, URZ, 0x1f, UR5 ;  /* 0x0000001fff047899 */ /* 0x000fe40008011405 */
[----:B------:R-:W-:Y:S02]  /*1690*/  USEL UR37, UR37, 0x2, UP1 ;  /* 0x0000000225257887 */ /* 0x000fe40008800000 */
[----:B------:R-:W-:Y:S01]  /*16a0*/  ULEA.HI UR4, UR4, UR5, URZ, 0x8 ;  /* 0x0000000504047291 */ /* 0x000fe2000f8f40ff */
[----:B------:R-:W-:-:S03]  /*16b0*/  UMOV UR23, URZ ;  /* 0x000000ff00177c82 */ /* 0x000fc60008000000 */
[----:B------:R-:W-:Y:S02]  /*16c0*/  USHF.R.S32.HI UR53, URZ, 0x8, UR4 ;  /* 0x00000008ff357899 */ /* 0x000fe40008011404 */
[----:B------:R-:W-:Y:S02]  /*16d0*/  UIADD3 UR4, UPT, UPT, UR6, -0x1, URZ ;  /* 0xffffffff06047890 */ /* 0x000fe4000fffe0ff */
[----:B------:R-:W-:Y:S02]  /*16e0*/  UISETP.LT.U32.AND UP0, UPT, UR53, 0x2, UPT ;  /* 0x000000023500788c */ /* 0x000fe4000bf01070 */
[----:B------:R-:W-:Y:S02]  /*16f0*/  UISETP.GE.U32.AND UP2, UPT, UR4, -0x1ff, UPT ;  /* 0xfffffe010400788c */ /* 0x000fe4000bf46070 */
[----:B------:R-:W-:-:S04]  /*1700*/  USEL UR47, UR53, 0x2, UP0 ;  /* 0x00000002352f7887 */ /* 0x000fc80008000000 */
[----:B------:R-:W-:Y:S02]  /*1710*/  UIADD3 UR4, UPT, UPT, UR47, -0x1, URZ ;  /* 0xffffffff2f047890 */ /* 0x000fe4000fffe0ff */
[----:B------:R-:W-:-:S03]  /*1720*/  UIADD3 UR55, UPT, UPT, UR53, -UR47, URZ ;  /* 0x8000002f35377290 */ /* 0x000fc6000fffe0ff */
[----:B------:R-:W-:-:S04]  /*1730*/  @UP2 UIADD3 UR4, UPT, UPT, UR47, URZ, URZ ;  /* 0x000000ff2f042290 */ /* 0x000fc8000fffe0ff */
[----:B------:R-:W-:Y:S02]  /*1740*/  UIADD3 UR45, UPT, UPT, UR4, 0x1, URZ ;  /* 0x00000001042d7890 */ /* 0x000fe4000fffe0ff */
[----:B--2-4-:R-:W-:-:S12]  /*1750*/  UIADD3 UR54, UPT, UPT, -UR4, URZ, URZ ;  /* 0x000000ff04367290 */ /* 0x014fd8000fffe1ff */
.L_x_46:
[----:B------:R-:W-:Y:S01]  /*1760*/  UISETP.NE.AND UP0, UPT, UR46, URZ, UPT ;  /* 0x000000ff2e00728c */ /* 0x000fe2000bf05270 */
[----:B------:R-:W1:Y:S08]  /*1770*/  S2UR UR46, SR_CgaCtaId ;  /* 0x00000000002e79c3 */ /* 0x000e700000008800 */
[----:B------:R-:W-:Y:S05]  /*1780*/  BRA.U UP0, `(.L_x_23) ;  /* 0x0000000100347547 */ /* 0x000fea000b800000 */
[----:B------:R-:W2:Y:S01]  /*1790*/  S2R R2, SR_CgaCtaId ;  /* 0x0000000000027919 */ /* 0x000ea20000008800 */
[----:B------:R-:W-:-:S04]  /*17a0*/  MOV R3, 0x400 ;  /* 0x0000040000037802 */ /* 0x000fc80000000f00 */
[----:B--2---:R-:W-:Y:S02]  /*17b0*/  LEA R2, R2, R3, 0x18 ;  /* 0x0000000302027211 */ /* 0x004fe400078ec0ff */
[----:B------:R-:W-:-:S03]  /*17c0*/  SHF.L.U32 R3, R11, 0x1f, RZ ;  /* 0x0000001f0b037819 */ /* 0x000fc600000006ff */
[----:B------:R-:W-:-:S04]  /*17d0*/  IMAD R2, R12, 0x8, R2 ;  /* 0x000000080c027824 */ /* 0x000fc800078e0202 */
[----:B------:R-:W2:Y:S02]  /*17e0*/  SYNCS.PHASECHK.TRANS64.TRYWAIT P0, [R2+URZ+0xe0], R3 ;  /* 0x0000e003020075a7 */ /* 0x000ea400080011ff */
[----:B--2---:R-:W-:Y:S05]  /*17f0*/  @!P0 BRA `(.L_x_24) ;  /* 0x00000084006c8947 */ /* 0x004fea0003800000 */
.L_x_151:
[----:B------:R-:W-:Y:S01]  /*1800*/  VIADD R12, R12, 0x1 ;  /* 0x000000010c0c7836 */ /* 0x000fe20000000000 */
[----:B------:R2:W-:Y:S04]  /*1810*/  SYNCS.ARRIVE.TRANS64.A1T0 RZ, [R2+URZ+0xd0], RZ ;  /* 0x0000d0ff02ff79a7 */ /* 0x0005e800081000ff */
[----:B------:R-:W-:-:S04]  /*1820*/  ISETP.NE.AND P0, PT, R12, 0x2, PT ;  /* 0x000000020c00780c */ /* 0x000fc80003f05270 */
[----:B------:R-:W-:Y:S02]  /*1830*/  SEL R12, R12, RZ, P0 ;  /* 0x000000ff0c0c7207 */ /* 0x000fe40000000000 */
[----:B--2---:R-:W-:-:S04]  /*1840*/  SEL R2, RZ, 0x1, P0 ;  /* 0x00000001ff027807 */ /* 0x004fc80000000000 */
[----:B------:R-:W-:-:S07]  /*1850*/  LOP3.LUT R11, R11, R2, RZ, 0x3c, !PT ;  /* 0x000000020b0b7212 */ /* 0x000fce00078e3cff */
.L_x_23:
[----:B------:R-:W-:Y:S01]  /*1860*/  UMOV UR21, 0x400 ;  /* 0x0000040000157882 */ /* 0x000fe20000000000 */
[----:B------:R-:W-:Y:S01]  /*1870*/  SHF.L.U32 R2, R17, 0x1f, RZ ;  /* 0x0000001f11027819 */ /* 0x000fe200000006ff */
[----:B-1----:R-:W-:Y:S01]  /*1880*/  ULEA UR21, UR46, UR21, 0x18 ;  /* 0x000000152e157291 */ /* 0x002fe2000f8ec0ff */
[----:B------:R-:W-:Y:S01]  /*1890*/  R2UR UR5, R15 ;  /* 0x000000000f0572ca */ /* 0x000fe200000e0000 */
[----:B------:R-:W-:Y:S01]  /*18a0*/  UISETP.GE.U32.AND UP0, UPT, UR61, 0x1ff, UPT ;  /* 0x000001ff3d00788c */ /* 0x000fe2000bf06070 */
[----:B------:R-:W-:Y:S01]  /*18b0*/  R2UR UR59, R18 ;  /* 0x00000000123b72ca */ /* 0x000fe200000e0000 */
[----:B------:R-:W-:Y:S01]  /*18c0*/  ULEA UR4, UR23, UR21, 0x3 ;  /* 0x0000001517047291 */ /* 0x000fe2000f8e18ff */
[----:B------:R-:W-:Y:S01]  /*18d0*/  R2UR UR27, R19 ;  /* 0x00000000131b72ca */ /* 0x000fe200000e0000 */
[----:B------:R-:W-:-:S07]  /*18e0*/  UMOV UR22, URZ ;  /* 0x000000ff00167c82 */ /* 0x000fce0008000000 */
[----:B------:R1:W2:Y:S05]  /*18f0*/  SYNCS.PHASECHK.TRANS64.TRYWAIT P2, [UR4+0x10], R2 ;  /* 0x00001002ff0075a7 */ /* 0x0002aa0008041104 */
[----:B------:R-:W-:Y:S01]  /*1900*/  ULEA UR27, UR5, UR27, 0x7 ;  /* 0x0000001b051b7291 */ /* 0x000fe2000f8e38ff */
[----:B-1----:R-:W-:-:S05]  /*1910*/  LEA.HI R2, R14, R14, RZ, 0x1 ;  /* 0x0000000e0e027211 */ /* 0x002fca00078f08ff */
[----:B------:R-:W-:-:S05]  /*1920*/  IMAD.SHL.U32 R2, R2, 0x80, RZ ;  /* 0x0000008002027824 */ /* 0x000fca00078e00ff */
[----:B------:R-:W-:-:S04]  /*1930*/  LOP3.LUT R2, R2, 0xffffff00, RZ, 0xc0, !PT ;  /* 0xffffff0002027812 */ /* 0x000fc800078ec0ff */
[----:B------:R-:W-:-:S13]  /*1940*/  R2UR UR4, R2 ;  /* 0x00000000020472ca */ /* 0x000fda00000e0000 */
[----:B------:R-:W-:Y:S01]  /*1950*/  ULOP3.LUT UR59, UR4, 0x80, UR59, 0xf8, !UPT ;  /* 0x00000080043b7892 */ /* 0x000fe2000f8ef83b */
[----:B------:R-:W-:Y:S11]  /*1960*/  BRA.U !UP0, `(.L_x_25) ;  /* 0x0000000508587547 */ /* 0x000ff6000b800000 */
[----:B------:R-:W-:Y:S01]  /*1970*/  UMOV UR29, UR54 ;  /* 0x00000036001d7c82 */ /* 0x000fe20008000000 */
[----:B------:R-:W-:Y:S01]  /*1980*/  UMOV UR6, UR23 ;  /* 0x0000001700067c82 */ /* 0x000fe20008000000 */
[----:B------:R-:W-:-:S05]  /*1990*/  UMOV UR42, 0x80 ;  /* 0x00000080002a7882 */ /* 0x000fca0000000000 */
.L_x_33:
[----:B------:R-:W-:Y:S01]  /*19a0*/  ULEA UR7, UR6, UR21, 0x3 ;  /* 0x0000001506077291 */ /* 0x000fe2000f8e18ff */
[----:B--2---:R-:W-:Y:S01]  /*19b0*/  @P5 MOV R3, 0x30000 ;  /* 0x0003000000035802 */ /* 0x004fe20000000f00 */
[----:B-12-4-:R-:W-:Y:S10]  /*19c0*/  @P2 BRA `(.L_x_26) ;  /* 0x00000000000c2947 */ /* 0x016ff40003800000 */
[----:B------:R-:W-:-:S04]  /*19d0*/  SHF.L.U32 R4, R17, 0x1f, RZ ;  /* 0x0000001f11047819 */ /* 0x000fc800000006ff */
[----:B------:R-:W1:Y:S02]  /*19e0*/  SYNCS.PHASECHK.TRANS64.TRYWAIT P0, [UR7+0x10], R4 ;  /* 0x00001004ff0075a7 */ /* 0x000e640008001107 */
[----:B-1----:R-:W-:Y:S05]  /*19f0*/  @!P0 BRA `(.L_x_27) ;  /* 0x0000008400008947 */ /* 0x002fea0003800000 */
.L_x_26:
[----:B------:R2:W-:Y:S01]  /*1a00*/  @P5 SYNCS.ARRIVE.TRANS64 RZ, [UR7], R3 ;  /* 0x00000003ffff59a7 */ /* 0x0005e20008000007 */
[----:B------:R-:W-:Y:S02]  /*1a10*/  ULOP3.LUT UR4, UR37, 0x2, URZ, 0xfc, !UPT ;  /* 0x0000000225047892 */ /* 0x000fe4000f8efcff */
[----:B------:R-:W-:Y:S02]  /*1a20*/  UIADD3 UR29, UPT, UPT, UR29, 0x1, URZ ;  /* 0x000000011d1d7890 */ /* 0x000fe4000fffe0ff */
[----:B------:R-:W-:Y:S02]  /*1a30*/  UISETP.NE.AND UP0, UPT, UR4, 0x2, UPT ;  /* 0x000000020400788c */ /* 0x000fe4000bf05270 */
[----:B------:R-:W-:-:S07]  /*1a40*/  UISETP.NE.AND UP2, UPT, UR29, 0x1, UPT ;  /* 0x000000011d00788c */ /* 0x000fce000bf45270 */
[----:B------:R-:W-:Y:S05]  /*1a50*/  BRA.U UP0, `(.L_x_28) ;  /* 0x0000000100047547 */ /* 0x000fea000b800000 */
[----:B------:R-:W-:Y:S05]  /*1a60*/  BPT.TRAP 0x1 ;  /* 0x000000040000795c */ /* 0x000fea0000300000 */
.L_x_28:
[----:B------:R-:W-:Y:S04]  /*1a70*/  BSSY.RECONVERGENT B0, `(.L_x_29) ;  /* 0x0000003000007945 */ /* 0x000fe80003800200 */
[----:B------:R-:W-:Y:S05]  /*1a80*/  @!P4 BRA `(.L_x_30) ;  /* 0x000000000004c947 */ /* 0x000fea0003800000 */
[----:B------:R-:W-:Y:S05]  /*1a90*/  BPT.TRAP 0x1 ;  /* 0x000000040000795c */ /* 0x000fea0000300000 */
.L_x_30:
[----:B------:R-:W-:Y:S05]  /*1aa0*/  BSYNC.RECONVERGENT B0 ;  /* 0x0000000000007941 */ /* 0x000fea0003800200 */
.L_x_29:
[----:B------:R-:W-:Y:S01]  /*1ab0*/  UIADD3 UR4, UPT, UPT, UR6, 0x1, URZ ;  /* 0x0000000106047890 */ /* 0x000fe2000fffe0ff */
[----:B------:R-:W-:Y:S01]  /*1ac0*/  BSSY.RECONVERGENT B0, `(.L_x_31) ;  /* 0x000003c000007945 */ /* 0x000fe20003800200 */
[----:B------:R-:W-:Y:S02]  /*1ad0*/  ELECT P0, URZ, PT ;  /* 0x0000000000ff782f */ /* 0x000fe40003800000 */
[----:B------:R-:W-:-:S04]  /*1ae0*/  UISETP.NE.AND UP0, UPT, UR4, 0x2, UPT ;  /* 0x000000020400788c */ /* 0x000fc8000bf05270 */
[----:B------:R-:W-:Y:S02]  /*1af0*/  USEL UR5, URZ, 0x1, UP0 ;  /* 0x00000001ff057887 */ /* 0x000fe40008000000 */
[----:B------:R-:W-:-:S04]  /*1b00*/  USEL UR23, UR4, URZ, UP0 ;  /* 0x000000ff04177287 */ /* 0x000fc80008000000 */
[----:B------:R-:W-:Y:S01]  /*1b10*/  ULEA UR4, UR23, UR21, 0x3 ;  /* 0x0000001517047291 */ /* 0x000fe2000f8e18ff */
[----:B------:R-:W-:-:S04]  /*1b20*/  LOP3.LUT R17, R17, UR5, RZ, 0x3c, !PT ;  /* 0x0000000511117c12 */ /* 0x000fc8000f8e3cff */
[----:B-1----:R-:W-:-:S04]  /*1b30*/  SHF.L.U32 R2, R17, 0x1f, RZ ;  /* 0x0000001f11027819 */ /* 0x002fc800000006ff */
[----:B------:R1:W4:Y:S01]  /*1b40*/  SYNCS.PHASECHK.TRANS64.TRYWAIT P2, [UR4+0x10], R2 ;  /* 0x00001002ff0075a7 */ /* 0x0003220008041104 */
[----:B------:R-:W-:Y:S05]  /*1b50*/  @!P0 BRA `(.L_x_32) ;  /* 0x0000000000c88947 */ /* 0x000fea0003800000 */
[----:B------:R-:W-:Y:S02]  /*1b60*/  ULEA UR32, UR6, UR21, 0x10 ;  /* 0x0000001506207291 */ /* 0x000fe4000f8e80ff */
[----:B------:R-:W-:Y:S02]  /*1b70*/  UIADD3 UR4, UP1, UPT, UR38, 0x80, URZ ;  /* 0x0000008026047890 */ /* 0x000fe4000ff3e0ff */
[----:B------:R-:W-:Y:S02]  /*1b80*/  ULEA UR13, UR6, UR21, 0xf ;  /* 0x00000015060d7291 */ /* 0x000fe4000f8e78ff */
[----:B------:R-:W-:Y:S02]  /*1b90*/  UIADD3 UR14, UP0, UPT, UR38, 0x180, URZ ;  /* 0x00000180260e7890 */ /* 0x000fe4000ff1e0ff */
[----:B------:R-:W-:Y:S02]  /*1ba0*/  UIADD3 UR58, UPT, UPT, UR42, -0x80, URZ ;  /* 0xffffff802a3a7890 */ /* 0x000fe4000fffe0ff */
[----:B------:R-:W-:-:S02]  /*1bb0*/  ULOP3.LUT UR57, UR7, 0xfefffff8, URZ, 0xc0, !UPT ;  /* 0xfefffff807397892 */ /* 0x000fc4000f8ec0ff */
[----:B------:R-:W-:Y:S02]  /*1bc0*/  UIADD3.X UR5, UPT, UPT, URZ, UR39, URZ, UP1, !UPT ;  /* 0x00000027ff057290 */ /* 0x000fe40008ffe4ff */
[----:B------:R-:W-:Y:S02]  /*1bd0*/  UIADD3 UR56, UPT, UPT, UR32, 0x8400, URZ ;  /* 0x0000840020387890 */ /* 0x000fe4000fffe0ff */
[----:B------:R-:W-:Y:S02]  /*1be0*/  UIADD3 UR50, UPT, UPT, UR42, -0x40, URZ ;  /* 0xffffffc02a327890 */ /* 0x000fe4000fffe0ff */
[----:B------:R-:W-:Y:S02]  /*1bf0*/  UIADD3 UR48, UPT, UPT, UR32, 0xc400, URZ ;  /* 0x0000c40020307890 */ /* 0x000fe4000fffe0ff */
[----:B------:R-:W-:Y:S02]  /*1c00*/  UIADD3 UR40, UPT, UPT, UR32, 0x10400, URZ ;  /* 0x0001040020287890 */ /* 0x000fe4000fffe0ff */
[----:B------:R-:W-:-:S02]  /*1c10*/  UIADD3 UR34, UPT, UPT, UR42, 0x40, URZ ;  /* 0x000000402a227890 */ /* 0x000fc4000fffe0ff */
[----:B------:R-:W-:Y:S02]  /*1c20*/  UIADD3 UR32, UPT, UPT, UR32, 0x14400, URZ ;  /* 0x0001440020207890 */ /* 0x000fe4000fffe0ff */
[----:B------:R-:W-:Y:S02]  /*1c30*/  UIADD3.X UR15, UPT, UPT, URZ, UR39, URZ, UP0, !UPT ;  /* 0x00000027ff0f7290 */ /* 0x000fe400087fe4ff */
[----:B------:R-:W-:Y:S02]  /*1c40*/  UIADD3 UR24, UPT, UPT, UR13, 0x28400, URZ ;  /* 0x000284000d187890 */ /* 0x000fe4000fffe0ff */
[----:B------:R-:W-:Y:S01]  /*1c50*/  UIADD3 UR8, UPT, UPT, UR13, 0x2a400, URZ ;  /* 0x0002a4000d087890 */ /* 0x000fe2000fffe0ff */
[----:B------:R-:W-:Y:S01]  /*1c60*/  UMOV UR30, 0x0 ;  /* 0x00000000001e7882 */ /* 0x000fe20000000000 */
[----:B------:R-:W-:Y:S01]  /*1c70*/  UMOV UR31, 0x10000000 ;  /* 0x10000000001f7882 */ /* 0x000fe20000000000 */
[----:B------:R-:W-:Y:S01]  /*1c80*/  UMOV UR51, UR59 ;  /* 0x0000003b00337c82 */ /* 0x000fe20008000000 */
[----:B------:R-:W-:Y:S01]  /*1c90*/  UMOV UR52, UR60 ;  /* 0x0000003c00347c82 */ /* 0x000fe20008000000 */
[----:B------:R-:W-:Y:S01]  /*1ca0*/  UMOV UR49, UR57 ;  /* 0x0000003900317c82 */ /* 0x000fe20008000000 */
[----:B------:R-:W-:Y:S01]  /*1cb0*/  UMOV UR43, UR59 ;  /* 0x0000003b002b7c82 */ /* 0x000fe20008000000 */
[----:B------:R-:W-:Y:S01]  /*1cc0*/  UMOV UR44, UR60 ;  /* 0x0000003c002c7c82 */ /* 0x000fe20008000000 */
[----:B------:R-:W-:Y:S01]  /*1cd0*/  UMOV UR41, UR57 ;  /* 0x0000003900297c82 */ /* 0x000fe20008000000 */
[----:B------:R-:W-:Y:S01]  /*1ce0*/  UTMALDG.3D.2CTA [UR56], [UR4], desc[UR30] ;  /* 0x00001e38040075b4 */ /* 0x000fe20008211000 */
[----:B------:R-:W-:Y:S01]  /*1cf0*/  UMOV UR35, UR59 ;  /* 0x0000003b00237c82 */ /* 0x000fe20008000000 */
        /* <DEDUP_REMOVED lines=10> */
[----:B------:R-:W-:Y:S01]  /*1da0*/  UIADD3 UR16, UPT, UPT, UR13, 0x2c400, URZ ;  /* 0x0002c4000d107890 */ /* 0x000fe2000fffe0ff */
[----:B------:R-:W-:Y:S01]  /*1db0*/  UMOV UR18, UR42 ;  /* 0x0000002a00127c82 */ /* 0x000fe20008000000 */
[----:B------:R-:W-:Y:S01]  /*1dc0*/  UMOV UR19, UR27 ;  /* 0x0000001b00137c82 */ /* 0x000fe20008000000 */
[----:B------:R-:W-:Y:S01]  /*1dd0*/  UTMALDG.3D.2CTA [UR40], [UR4], desc[UR30] ;  /* 0x00001e28040075b4 */ /* 0x000fe20008211000 */
[----:B------:R-:W-:Y:S01]  /*1de0*/  UMOV UR20, UR60 ;  /* 0x0000003c00147c82 */ /* 0x000fe20008000000 */
[----:B------:R-:W-:Y:S01]  /*1df0*/  UMOV UR17, UR57 ;  /* 0x0000003900117c82 */ /* 0x000fe20008000000 */
[----:B------:R-:W-:Y:S01]  /*1e00*/  UTMALDG.3D.2CTA [UR32], [UR4], desc[UR30] ;  /* 0x00001e20040075b4 */ /* 0x000fe20008211000 */
[----:B------:R-:W-:Y:S01]  /*1e10*/  UTMALDG.3D.2CTA [UR24], [UR14], desc[UR30] ;  /* 0x00001e180e0075b4 */ /* 0x000fe20008211000 */
[----:B------:R2:W-:Y:S01]  /*1e20*/  UTMALDG.3D.2CTA [UR8], [UR14], desc[UR30] ;  /* 0x00001e080e0075b4 */ /* 0x0005e20008211000 */
[----:B------:R1:W-:Y:S01]  /*1e30*/  UTMALDG.3D.2CTA [UR16], [UR14], desc[UR30] ;  /* 0x00001e100e0075b4 */ /* 0x0003e20008211000 */
[----:B--2---:R-:W-:Y:S01]  /*1e40*/  UIADD3 UR8, UPT, UPT, UR13, 0x2e400, URZ ;  /* 0x0002e4000d087890 */ /* 0x004fe2000fffe0ff */
[----:B------:R-:W-:-:S08]  /*1e50*/  UMOV UR10, UR34 ;  /* 0x00000022000a7c82 */ /* 0x000fd00008000000 */
[----:B------:R1:W-:Y:S02]  /*1e60*/  UTMALDG.3D.2CTA [UR8], [UR14], desc[UR30] ;  /* 0x00001e080e0075b4 */ /* 0x0003e40008211000 */
[----:B-1----:R-:W-:Y:S01]  /*1e70*/  NOP ;  /* 0x0000000000007918 */ /* 0x002fe20000000000 */
.L_x_32:
[----:B------:R-:W-:Y:S05]  /*1e80*/  BSYNC.RECONVERGENT B0 ;  /* 0x0000000000007941 */ /* 0x000fea0003800200 */
.L_x_31:
[----:B------:R-:W-:Y:S01]  /*1e90*/  UIADD3 UR42, UPT, UPT, UR42, 0x100, URZ ;  /* 0x000001002a2a7890 */ /* 0x000fe2000fffe0ff */
[----:B------:R-:W-:Y:S01]  /*1ea0*/  UMOV UR6, UR23 ;  /* 0x0000001700067c82 */ /* 0x000fe20008000000 */
[----:B------:R-:W-:Y:S01]  /*1eb0*/  UMOV UR22, UR45 ;  /* 0x0000002d00167c82 */ /* 0x000fe20008000000 */
[----:B------:R-:W-:Y:S09]  /*1ec0*/  BRA.U UP2, `(.L_x_33) ;  /* 0xfffffff902b47547 */ /* 0x000ff2000b83ffff */
.L_x_25:
[----:B------:R-:W-:Y:S01]  /*1ed0*/  ULEA UR4, UR23, UR21, 0x3 ;  /* 0x0000001517047291 */ /* 0x000fe2000f8e18ff */
[----:B-1----:R-:W-:Y:S01]  /*1ee0*/  SHF.L.U32 R2, R17, 0x1f, RZ ;  /* 0x0000001f11027819 */ /* 0x002fe200000006ff */
[----:B------:R-:W-:Y:S01]  /*1ef0*/  @!P1 SYNCS.ARRIVE.TRANS64.A1T0 RZ, [UR21+0x68], RZ ;  /* 0x000068ffffff99a7 */ /* 0x000fe20008100015 */
[----:B------:R-:W-:-:S06]  /*1f00*/  UISETP.GT.AND UP0, UPT, UR53, UR47, UPT ;  /* 0x0000002f3500728c */ /* 0x000fcc000bf04270 */
[----:B------:R1:W1:Y:S03]  /*1f10*/  SYNCS.PHASECHK.TRANS64.TRYWAIT P1, [UR4+0x10], R2 ;  /* 0x00001002ff0075a7 */ /* 0x0002660008021104 */
[----:B------:R-:W-:Y:S05]  /*1f20*/  BRA.U !UP0, `(.L_x_34) ;  /* 0x0000000508507547 */ /* 0x000fea000b800000 */
[----:B------:R-:W-:Y:S01]  /*1f30*/  UIADD3 UR29, UPT, UPT, UR55, UR22, URZ ;  /* 0x00000016371d7290 */ /* 0x000fe2000fffe0ff */
[----:B------:R-:W-:-:S11]  /*1f40*/  UMOV UR6, UR23 ;  /* 0x0000001700067c82 */ /* 0x000fd60008000000 */
.L_x_42:
[----:B------:R-:W-:Y:S01]  /*1f50*/  ULEA UR7, UR6, UR21, 0x3 ;  /* 0x0000001506077291 */ /* 0x000fe2000f8e18ff */
[----:B--2---:R-:W-:Y:S01]  /*1f60*/  @P5 MOV R3, 0x30000 ;  /* 0x0003000000035802 */ /* 0x004fe20000000f00 */
[----:B-1----:R-:W-:Y:S10]  /*1f70*/  @P1 BRA `(.L_x_35) ;  /* 0x00000000000c1947 */ /* 0x002ff40003800000 */
[----:B------:R-:W-:-:S04]  /*1f80*/  SHF.L.U32 R4, R17, 0x1f, RZ ;  /* 0x0000001f11047819 */ /* 0x000fc800000006ff */
[----:B------:R-:W1:Y:S02]  /*1f90*/  SYNCS.PHASECHK.TRANS64.TRYWAIT P0, [UR7+0x10], R4 ;  /* 0x00001004ff0075a7 */ /* 0x000e640008001107 */
[----:B-1----:R-:W-:Y:S05]  /*1fa0*/  @!P0 BRA `(.L_x_36) ;  /* 0x0000007c00ac8947 */ /* 0x002fea0003800000 */
.L_x_35:
[----:B------:R2:W-:Y:S01]  /*1fb0*/  @P5 SYNCS.ARRIVE.TRANS64 RZ, [UR7], R3 ;  /* 0x00000003ffff59a7 */ /* 0x0005e20008000007 */
[----:B------:R-:W-:-:S04]  /*1fc0*/  ULOP3.LUT UR4, UR37, 0x2, URZ, 0xfc, !UPT ;  /* 0x0000000225047892 */ /* 0x000fc8000f8efcff */
[----:B------:R-:W-:-:S09]  /*1fd0*/  UISETP.NE.AND UP0, UPT, UR4, 0x2, UPT ;  /* 0x000000020400788c */ /* 0x000fd2000bf05270 */
[----:B------:R-:W-:Y:S05]  /*1fe0*/  BRA.U UP0, `(.L_x_37) ;  /* 0x0000000100047547 */ /* 0x000fea000b800000 */
[----:B------:R-:W-:Y:S05]  /*1ff0*/  BPT.TRAP 0x1 ;  /* 0x000000040000795c */ /* 0x000fea0000300000 */
.L_x_37:
[----:B------:R-:W-:Y:S04]  /*2000*/  BSSY.RECONVERGENT B0, `(.L_x_38) ;  /* 0x0000003000007945 */ /* 0x000fe80003800200 */
[----:B------:R-:W-:Y:S05]  /*2010*/  @!P4 BRA `(.L_x_39) ;  /* 0x000000000004c947 */ /* 0x000fea0003800000 */
[----:B------:R-:W-:Y:S05]  /*2020*/  BPT.TRAP 0x1 ;  /* 0x000000040000795c */ /* 0x000fea0000300000 */
.L_x_39:
[----:B------:R-:W-:Y:S05]  /*2030*/  BSYNC.RECONVERGENT B0 ;  /* 0x0000000000007941 */ /* 0x000fea0003800200 */
.L_x_38:
        /* <DEDUP_REMOVED lines=9> */
[----:B------:R1:W1:Y:S01]  /*20d0*/  SYNCS.PHASECHK.TRANS64.TRYWAIT P1, [UR4+0x10], R2 ;  /* 0x00001002ff0075a7 */ /* 0x0002620008021104 */
[----:B------:R-:W-:Y:S05]  /*20e0*/  @!P0 BRA `(.L_x_41) ;  /* 0x0000000000cc8947 */ /* 0x000fea0003800000 */
[----:B------:R-:W-:Y:S02]  /*20f0*/  ULEA UR32, UR6, UR21, 0x10 ;  /* 0x0000001506207291 */ /* 0x000fe4000f8e80ff */
[----:B------:R-:W-:Y:S02]  /*2100*/  UIADD3 UR4, UP1, UPT, UR38, 0x80, URZ ;  /* 0x0000008026047890 */ /* 0x000fe4000ff3e0ff */
[----:B------:R-:W-:Y:S02]  /*2110*/  USHF.L.U32 UR58, UR22, 0x8, URZ ;  /* 0x00000008163a7899 */ /* 0x000fe400080006ff */
[----:B------:R-:W-:Y:S02]  /*2120*/  ULEA UR13, UR6, UR21, 0xf ;  /* 0x00000015060d7291 */ /* 0x000fe4000f8e78ff */
[----:B------:R-:W-:Y:S02]  /*2130*/  UIADD3 UR14, UP0, UPT, UR38, 0x180, URZ ;  /* 0x00000180260e7890 */ /* 0x000fe4000ff1e0ff */
[----:B------:R-:W-:-:S02]  /*2140*/  ULOP3.LUT UR57, UR7, 0xfefffff8, URZ, 0xc0, !UPT ;  /* 0xfefffff807397892 */ /* 0x000fc4000f8ec0ff */
[----:B------:R-:W-:Y:S02]  /*2150*/  UIADD3.X UR5, UPT, UPT, URZ, UR39, URZ, UP1, !UPT ;  /* 0x00000027ff057290 */ /* 0x000fe40008ffe4ff */
[----:B------:R-:W-:Y:S02]  /*2160*/  UIADD3 UR56, UPT, UPT, UR32, 0x8400, URZ ;  /* 0x0000840020387890 */ /* 0x000fe4000fffe0ff */
[----:B------:R-:W-:Y:S02]  /*2170*/  UIADD3 UR50, UPT, UPT, UR58, 0x40, URZ ;  /* 0x000000403a327890 */ /* 0x000fe4000fffe0ff */
[----:B------:R-:W-:Y:S02]  /*2180*/  UIADD3 UR48, UPT, UPT, UR32, 0xc400, URZ ;  /* 0x0000c40020307890 */ /* 0x000fe4000fffe0ff */
[----:B------:R-:W-:Y:S02]  /*2190*/  UIADD3 UR42, UPT, UPT, UR58, 0x80, URZ ;  /* 0x000000803a2a7890 */ /* 0x000fe4000fffe0ff */
[----:B------:R-:W-:-:S02]  /*21a0*/  UIADD3 UR40, UPT, UPT, UR32, 0x10400, URZ ;  /* 0x0001040020287890 */ /* 0x000fc4000fffe0ff */
[----:B------:R-:W-:Y:S02]  /*21b0*/  UIADD3 UR34, UPT, UPT, UR58, 0xc0, URZ ;  /* 0x000000c03a227890 */ /* 0x000fe4000fffe0ff */
        /* <DEDUP_REMOVED lines=37> */
[----:B--2---:R-:W-:Y:S01]  /*2410*/  NOP ;  /* 0x0000000000007918 */ /* 0x004fe20000000000 */
.L_x_41:
[----:B-1----:R-:W-:Y:S05]  /*2420*/  BSYNC.RECONVERGENT B0 ;  /* 0x0000000000007941 */ /* 0x002fea0003800200 */
.L_x_40:
[----:B------:R-:W-:Y:S01]  /*2430*/  UIADD3 UR22, UPT, UPT, UR22, 0x1, URZ ;  /* 0x0000000116167890 */ /* 0x000fe2000fffe0ff */
[----:B------:R-:W-:-:S03]  /*2440*/  UMOV UR6, UR23 ;  /* 0x0000001700067c82 */ /* 0x000fc60008000000 */
[----:B------:R-:W-:-:S09]  /*2450*/  UISETP.NE.AND UP0, UPT, UR22, UR29, UPT ;  /* 0x0000001d1600728c */ /* 0x000fd2000bf05270 */
[----:B------:R-:W-:Y:S05]  /*2460*/  BRA.U UP0, `(.L_x_42) ;  /* 0xfffffff900b87547 */ /* 0x000fea000b83ffff */
.L_x_34:
[C---:B-1----:R-:W-:Y:S01]  /*2470*/  LEA R2, R16.reuse, UR21, 0x3 ;  /* 0x0000001510027c11 */ /* 0x042fe2000f8e18ff */
[----:B------:R-:W-:Y:S01]  /*2480*/  NOP ;  /* 0x0000000000007918 */ /* 0x000fe20000000000 */
[----:B--2---:R-:W-:Y:S02]  /*2490*/  SHF.L.U32 R3, R13, 0x1f, RZ ;  /* 0x0000001f0d037819 */ /* 0x004fe400000006ff */
[----:B------:R-:W-:Y:S02]  /*24a0*/  LEA R4, R16, UR21, 0x4 ;  /* 0x0000001510047c11 */ /* 0x000fe4000f8e20ff */
[----:B------:R-:W1:Y:S02]  /*24b0*/  SYNCS.PHASECHK.TRANS64.TRYWAIT P0, [R2+URZ+0x70], R3 ;  /* 0x00007003020075a7 */ /* 0x000e6400080011ff */
[----:B-1----:R-:W-:Y:S05]  /*24c0*/  @!P0 BRA `(.L_x_43) ;  /* 0x00000078007c8947 */ /* 0x002fea0003800000 */
.L_x_154:
[----:B------:R-:W4:Y:S01]  /*24d0*/  LDS.128 R4, [R4+0x100] ;  /* 0x0001000004047984 */ /* 0x000f220000000c00 */
[----:B------:R-:W-:Y:S01]  /*24e0*/  ISETP.GE.AND P0, PT, R40, 0x1, PT ;  /* 0x000000012800780c */ /* 0x000fe20003f06270 */
[----:B-1----:R-:W-:Y:S01]  /*24f0*/  VIADD R2, R2, 0x80 ;  /* 0x0000008002027836 */ /* 0x002fe20000000000 */
[----:B------:R-:W-:Y:S01]  /*2500*/  @!PT LDS RZ, [RZ] ;  /* 0x00000000fffff984 */ /* 0x000fe20000000800 */
[----:B------:R-:W-:Y:S01]  /*2510*/  @!PT LDS RZ, [RZ] ;  /* 0x00000000fffff984 */ /* 0x000fe20000000800 */
[----:B------:R-:W-:Y:S01]  /*2520*/  @!PT LDS RZ, [RZ] ;  /* 0x00000000fffff984 */ /* 0x000fe20000000800 */
[----:B------:R-:W-:Y:S01]  /*2530*/  @!PT LDS RZ, [RZ] ;  /* 0x00000000fffff984 */ /* 0x000fe20000000800 */
[----:B------:R1:W-:Y:S06]  /*2540*/  MEMBAR.ALL.CTA ;  /* 0x0000000000007992 */ /* 0x0003ec0000008000 */
[----:B-1----:R-:W1:Y:S01]  /*2550*/  FENCE.VIEW.ASYNC.S ;  /* 0x00000000000073c6 */ /* 0x002e620000000000 */
[----:B------:R-:W-:-:S04]  /*2560*/  PRMT R2, RZ, 0x654, R2 ;  /* 0x00000654ff027816 */ /* 0x000fc80000000002 */
[----:B-1----:R1:W-:Y:S01]  /*2570*/  SYNCS.ARRIVE.TRANS64.RED.A1T0 RZ, [R2+URZ], RZ ;  /* 0x000000ff02ff79a7 */ /* 0x0023e200081004ff */
[----:B----4-:R-:W-:-:S13]  /*2580*/  LOP3.LUT P2, RZ, R6, 0x1, RZ, 0xc0, !PT ;  /* 0x0000000106ff7812 */ /* 0x010fda000784c0ff */
[----:B------:R-:W-:Y:S01]  /*2590*/  @P2 SHF.R.U32.HI R3, RZ, 0x10, R5 ;  /* 0x00000010ff032819 */ /* 0x000fe20000011605 */
[----:B------:R-:W-:Y:S01]  /*25a0*/  VOTEU.ANY UP0, P2 ;  /* 0x0000000000ff7886 */ /* 0x000fe20001000100 */
[----:B------:R-:W-:Y:S02]  /*25b0*/  @P2 MOV R10, R4 ;  /* 0x00000004000a2202 */ /* 0x000fe40000000f00 */
[----:B------:R-:W-:Y:S02]  /*25c0*/  @P2 R2UR.BROADCAST UR4, R3 ;  /* 0x00000000030422ca */ /* 0x000fe400008e0000 */
[----:B------:R-:W-:-:S11]  /*25d0*/  @P2 LOP3.LUT R9, R5, 0xffff, RZ, 0xc0, !PT ;  /* 0x0000ffff05092812 */ /* 0x000fd600078ec0ff */
[----:B------:R-:W-:Y:S01]  /*25e0*/  @UP0 UMOV UR60, UR4 ;  /* 0x00000004003c0c82 */ /* 0x000fe20008000000 */
[----:B-1----:R-:W-:Y:S05]  /*25f0*/  @!P0 BRA `(.L_x_44) ;  /* 0x0000000000b88947 */ /* 0x002fea0003800000 */
[----:B------:R-:W3:Y:S01]  /*2600*/  LDC.64 R4, c[0x0][0xb18] ;  /* 0x0002c600ff047b82 */ /* 0x000ee20000000a00 */
[----:B------:R-:W-:-:S07]  /*2610*/  ISETP.NE.AND P3, PT, R40, 0x1, PT ;  /* 0x000000012800780c */ /* 0x000fce0003f65270 */
[----:B------:R-:W1:Y:S08]  /*2620*/  LDC.64 R6, c[0x0][0xb10] ;  /* 0x0002c400ff067b82 */ /* 0x000e700000000a00 */
[----:B------:R-:W2:Y:S08]  /*2630*/  LDC R14, c[0x0][0xb20] ;  /* 0x0002c800ff0e7b82 */ /* 0x000eb00000000800 */
[----:B------:R-:W4:Y:S01]  /*2640*/  LDC R15, c[0x0][0xb0c] ;  /* 0x0002c300ff0f7b82 */ /* 0x000f220000000800 */
[----:B---3--:R-:W-:Y:S01]  /*2650*/  IMAD.HI.U32 R21, R0, R5, RZ ;  /* 0x0000000500157227 */ /* 0x008fe200078e00ff */
[----:B------:R-:W-:-:S03]  /*2660*/  ISETP.NE.AND P0, PT, R4, 0x1, PT ;  /* 0x000000010400780c */ /* 0x000fc60003f05270 */
[----:B------:R-:W-:-:S03]  /*2670*/  IMAD.HI.U32 R5, R9, R5, RZ ;  /* 0x0000000509057227 */ /* 0x000fc600078e00ff */
[----:B------:R-:W3:Y:S01]  /*2680*/  LDC.64 R2, c[0x0][0xb28] ;  /* 0x0002ca00ff027b82 */ /* 0x000ee20000000a00 */
[----:B-1----:R-:W-:-:S04]  /*2690*/  IMAD.HI.U32 R22, R8, R6, RZ ;  /* 0x0000000608167227 */ /* 0x002fc800078e00ff */
[----:B------:R-:W-:Y:S01]  /*26a0*/  IMAD.HI.U32 R23, R10, R6, RZ ;  /* 0x000000060a177227 */ /* 0x000fe200078e00ff */
[----:B------:R-:W-:Y:S02]  /*26b0*/  SHF.R.U32.HI R22, RZ, R7, R22 ;  /* 0x00000007ff167219 */ /* 0x000fe40000011616 */
[-C--:B--2---:R-:W-:Y:S02]  /*26c0*/  SHF.R.U32.HI R21, RZ, R14.reuse, R21 ;  /* 0x0000000eff157219 */ /* 0x084fe40000011615 */
[----:B------:R-:W-:Y:S02]  /*26d0*/  SHF.R.U32.HI R5, RZ, R14, R5 ;  /* 0x0000000eff057219 */ /* 0x000fe40000011605 */
[----:B------:R-:W-:Y:S02]  /*26e0*/  SEL R21, R0, R21, !P0 ;  /* 0x0000001500157207 */ /* 0x000fe40004000000 */
[----:B------:R-:W-:Y:S02]  /*26f0*/  SHF.R.U32.HI R23, RZ, R7, R23 ;  /* 0x00000007ff177219 */ /* 0x000fe40000011617 */
[----:B----4-:R-:W-:-:S02]  /*2700*/  ISETP.NE.AND P1, PT, R15, 0x1, PT ;  /* 0x000000010f00780c */ /* 0x010fc40003f25270 */
[----:B------:R-:W-:Y:S02]  /*2710*/  SEL R5, R9, R5, !P0 ;  /* 0x0000000509057207 */ /* 0x000fe40004000000 */
[----:B------:R-:W-:Y:S02]  /*2720*/  SEL R22, R8, R22, !P1 ;  /* 0x0000001608167207 */ /* 0x000fe40004800000 */
[----:B------:R-:W-:Y:S01]  /*2730*/  SEL R23, R10, R23, !P1 ;  /* 0x000000170a177207 */ /* 0x000fe20004800000 */
[----:B---3--:R-:W-:-:S04]  /*2740*/  IMAD.HI.U32 R20, R21, R2, RZ ;  /* 0x0000000215147227 */ /* 0x008fc800078e00ff */
        /* <DEDUP_REMOVED lines=10> */
[----:B------:R-:W-:-:S04]  /*27f0*/  @!P0 IMAD.HI.U32 R7, R23, R2, RZ ;  /* 0x0000000217078227 */ /* 0x000fc800078e00ff */
[----:B------:R-:W-:Y:S01]  /*2800*/  IMAD.MOV R2, RZ, RZ, -R6 ;  /* 0x000000ffff027224 */ /* 0x000fe200078e0a06 */
[----:B------:R-:W-:Y:S02]  /*2810*/  @!P0 SHF.R.U32.HI R3, RZ, R3, R7 ;  /* 0x00000003ff038219 */ /* 0x000fe40000011607 */
[----:B------:R-:W-:Y:S01]  /*2820*/  IADD3 R7, PT, PT, -R5, RZ, RZ ;  /* 0x000000ff05077210 */ /* 0x000fe20007ffe1ff */
[----:B------:R-:W-:Y:S01]  /*2830*/  IMAD R2, R40, R2, R5 ;  /* 0x0000000228027224 */ /* 0x000fe200078e0205 */
        /* <DEDUP_REMOVED lines=10> */
.L_x_44:
[----:B------:R-:W1:Y:S02]  /*28e0*/  LDCU UR4, c[0x0][0xb30] ;  /* 0x00016600ff0477ac */ /* 0x000e640008000800 */
[----:B-1----:R-:W-:-:S09]  /*28f0*/  UISETP.NE.AND UP0, UPT, UR4, 0x1, UPT ;  /* 0x000000010400788c */ /* 0x002fd2000bf05270 */
[----:B------:R-:W-:Y:S05]  /*2900*/  BRA.U UP0, `(.L_x_45) ;  /* 0x0000000100407547 */ /* 0x000fea000b800000 */
[----:B------:R-:W1:Y:S08]  /*2910*/  LDC.64 R4, c[0x0][0xb10] ;  /* 0x0002c400ff047b82 */ /* 0x000e700000000a00 */
[----:B------:R-:W2:Y:S08]  /*2920*/  LDC.64 R2, c[0x0][0xb18] ;  /* 0x0002c600ff027b82 */ /* 0x000eb00000000a00 */
[----:B------:R-:W4:Y:S08]  /*2930*/  LDC R6, c[0x0][0xb20] ;  /* 0x0002c800ff067b82 */ /* 0x000f300000000800 */
[----:B------:R-:W3:Y:S01]  /*2940*/  LDC R7, c[0x0][0xb0c] ;  /* 0x0002c300ff077b82 */ /* 0x000ee20000000800 */
[----:B-1----:R-:W-:-:S05]  /*2950*/  IMAD.HI.U32 R4, R10, R4, RZ ;  /* 0x000000040a047227 */ /* 0x002fca00078e00ff */
[----:B------:R-:W-:Y:S01]  /*2960*/  SHF.R.U32.HI R4, RZ, R5, R4 ;  /* 0x00000005ff047219 */ /* 0x000fe20000011604 */
[----:B--2---:R-:W-:Y:S01]  /*2970*/  IMAD.HI.U32 R3, R9, R3, RZ ;  /* 0x0000000309037227 */ /* 0x004fe200078e00ff */
[----:B------:R-:W-:-:S04]  /*2980*/  ISETP.NE.AND P0, PT, R2, 0x1, PT ;  /* 0x000000010200780c */ /* 0x000fc80003f05270 */
[----:B----4-:R-:W-:-:S04]  /*2990*/  SHF.R.U32.HI R3, RZ, R6, R3 ;  /* 0x00000006ff037219 */ /* 0x010fc80000011603 */
[----:B------:R-:W-:Y:S02]  /*29a0*/  SEL R3, R9, R3, !P0 ;  /* 0x0000000309037207 */ /* 0x000fe40004000000 */
[----:B---3--:R-:W-:-:S04]  /*29b0*/  ISETP.NE.AND P1, PT, R7, 0x1, PT ;  /* 0x000000010700780c */ /* 0x008fc80003f25270 */
[----:B------:R-:W-:-:S05]  /*29c0*/  SEL R4, R10, R4, !P1 ;  /* 0x000000040a047207 */ /* 0x000fca0004800000 */
[----:B------:R-:W-:Y:S02]  /*29d0*/  IMAD.IADD R5, R3, 0x1, -R4 ;  /* 0x0000000103057824 */ /* 0x000fe400078e0a04 */
[----:B------:R-:W-:Y:S02]  /*29e0*/  IMAD.IADD R3, R4, 0x1, -R3 ;  /* 0x0000000104037824 */ /* 0x000fe400078e0a03 */
[----:B------:R-:W-:Y:S02]  /*29f0*/  IMAD R10, R5, R7, R10 ;  /* 0x00000007050a7224 */ /* 0x000fe400078e020a */
[----:B------:R-:W-:-:S07]  /*2a00*/  IMAD R9, R3, R2, R9 ;  /* 0x0000000203097224 */ /* 0x000fce00078e0209 */
.L_x_45:
[----:B------:R-:W-:Y:S01]  /*2a10*/  VIADD R16, R16, 0x1 ;  /* 0x0000000110107836 */ /* 0x000fe20000000000 */
[----:B------:R-:W-:Y:S01]  /*2a20*/  PLOP3.LUT P1, PT, PT, PT, PT, 0x80, 0x8 ;  /* 0x000000000008781c */ /* 0x000fe20003f2f070 */
[----:B------:R-:W-:Y:S02]  /*2a30*/  IMAD.IADD R14, R10, 0x1, R91 ;  /* 0x000000010a0e7824 */ /* 0x000fe400078e025b */
[----:B------:R-:W-:Y:S01]  /*2a40*/  IMAD.IADD R15, R9, 0x1, R90 ;  /* 0x00000001090f7824 */ /* 0x000fe200078e025a */
[----:B------:R-:W-:-:S04]  /*2a50*/  ISETP.NE.AND P0, PT, R16, 0x2, PT ;  /* 0x000000021000780c */ /* 0x000fc80003f05270 */
[----:B------:R-:W-:Y:S02]  /*2a60*/  SEL R2, RZ, 0x1, P0 ;  /* 0x00000001ff027807 */ /* 0x000fe40000000000 */
[----:B------:R-:W-:Y:S02]  /*2a70*/  SEL R16, R16, RZ, P0 ;  /* 0x000000ff10107207 */ /* 0x000fe40000000000 */
[----:B------:R-:W-:Y:S01]  /*2a80*/  LOP3.LUT R13, R13, R2, RZ, 0x3c, !PT ;  /* 0x000000020d0d7212 */ /* 0x000fe200078e3cff */
[----:B------:R-:W-:Y:S06]  /*2a90*/  @P2 BRA `(.L_x_46) ;  /* 0xffffffec00302947 */ /* 0x000fec000383ffff */
[----:B------:R-:W-:Y:S01]  /*2aa0*/  UIADD3 UR21, UPT, UPT, UR21, 0x10, URZ ;  /* 0x0000001015157890 */ /* 0x000fe2000fffe0ff */
[----:B------:R-:W-:-:S03]  /*2ab0*/  SHF.L.U32 R2, R17, 0x1f, RZ ;  /* 0x0000001f11027819 */ /* 0x000fc600000006ff */
[----:B------:R-:W-:-:S09]  /*2ac0*/  ULEA UR4, UR23, UR21, 0x3 ;  /* 0x0000001517047291 */ /* 0x000fd2000f8e18ff */
[----:B------:R-:W1:Y:S02]  /*2ad0*/  SYNCS.PHASECHK.TRANS64.TRYWAIT P0, [UR4], R2 ;  /* 0x00000002ff0075a7 */ /* 0x000e640008001104 */
[----:B-1----:R-:W-:Y:S05]  /*2ae0*/  @!P0 BRA `(.L_x_47) ;  /* 0x0000007400088947 */ /* 0x002fea0003800000 */
.L_x_156:
[----:B------:R-:W-:-:S04]  /*2af0*/  UIADD3 UR4, UPT, UPT, UR23, 0x1, URZ ;  /* 0x0000000117047890 */ /* 0x000fc8000fffe0ff */
[----:B------:R-:W-:-:S04]  /*2b00*/  UISETP.NE.AND UP0, UPT, UR4, 0x2, UPT ;  /* 0x000000020400788c */ /* 0x000fc8000bf05270 */
[----:B------:R-:W-:Y:S02]  /*2b10*/  USEL UR5, URZ, 0x1, UP0 ;  /* 0x00000001ff057887 */ /* 0x000fe40008000000 */
[----:B------:R-:W-:-:S04]  /*2b20*/  USEL UR4, UR4, URZ, UP0 ;  /* 0x000000ff04047287 */ /* 0x000fc80008000000 */
[----:B------:R-:W-:Y:S01]  /*2b30*/  ULEA UR4, UR4, UR21, 0x3 ;  /* 0x0000001504047291 */ /* 0x000fe2000f8e18ff */
[----:B-1----:R-:W-:-:S04]  /*2b40*/  LOP3.LUT R2, R17, UR5, RZ, 0x3c, !PT ;  /* 0x0000000511027c12 */ /* 0x002fc8000f8e3cff */
[----:B------:R-:W-:Y:S01]  /*2b50*/  SHF.L.U32 R2, R2, 0x1f, RZ ;  /* 0x0000001f02027819 */ /* 0x000fe200000006ff */
[----:B---3--:R-:W-:-:S07]  /*2b60*/  IMAD.U32 R0, RZ, RZ, UR4 ;  /* 0x00000004ff007e24 */ /* 0x008fce000f8e00ff */
.L_x_48:
[----:B-1----:R1:W2:Y:S02]  /*2b70*/  SYNCS.PHASECHK.TRANS64.TRYWAIT P0, [R0+URZ], R2 ;  /* 0x00000002000075a7 */ /* 0x0022a400080011ff */
[----:B--2---:R-:W-:Y:S05]  /*2b80*/  @!P0 NANOSLEEP.SYNCS 0x989680 ;  /* 0x009896800000895d */ /* 0x004fea0003900000 */
[----:B------:R-:W2:Y:S02]  /*2b90*/  @!P0 SYNCS.PHASECHK.TRANS64 P0, [R0+URZ], R2 ;  /* 0x00000002000085a7 */ /* 0x000ea400080010ff */
[----:B--2---:R-:W-:Y:S05]  /*2ba0*/  @P0 EXIT ;  /* 0x000000000000094d */ /* 0x004fea0003800000 */
[----:B------:R-:W-:Y:S05]  /*2bb0*/  BRA `(.L_x_48) ;  /* 0xfffffffc00ec7947 */ /* 0x000fea000383ffff */
.L_x_22:
[----:B------:R-:W-:-:S04]  /*2bc0*/  UISETP.NE.AND UP1, UPT, UR46, URZ, UPT ;  /* 0x000000ff2e00728c */ /* 0x000fc8000bf25270 */
[----:B------:R-:W-:-:S09]  /*2bd0*/  UISETP.NE.OR UP1, UPT, UR10, 0x1, UP1 ;  /* 0x000000010a00788c */ /* 0x000fd20008f25670 */
[----:B------:R-:W-:Y:S05]  /*2be0*/  BRA.U UP1, `(.L_x_49) ;  /* 0x00000005014c7547 */ /* 0x000fea000b800000 */
[----:B------:R-:W-:Y:S01]  /*2bf0*/  HFMA2 R11, -RZ, RZ, 0, 0 ;  /* 0x00000000ff0b7431 */ /* 0x000fe200000001ff */
[----:B------:R-:W-:Y:S01]  /*2c00*/  ISETP.GE.U32.AND P2, PT, R10, 0x2, PT ;  /* 0x000000020a00780c */ /* 0x000fe20003f46070 */
[----:B------:R-:W-:Y:S01]  /*2c10*/  IMAD.MOV.U32 R12, RZ, RZ, 0x1 ;  /* 0x00000001ff0c7424 */ /* 0x000fe200078e00ff */
[----:B------:R-:W-:Y:S01]  /*2c20*/  CS2R R8, SRZ ;  /* 0x0000000000087805 */ /* 0x000fe2000001ff00 */
[----:B------:R-:W-:Y:S01]  /*2c30*/  IMAD.MOV.U32 R3, RZ, RZ, RZ ;  /* 0x000000ffff037224 */ /* 0x000fe200078e00ff */
[----:B------:R-:W-:Y:S01]  /*2c40*/  UMOV UR6, 0x400 ;  /* 0x0000040000067882 */ /* 0x000fe20000000000 */
[----:B------:R-:W-:Y:S01]  /*2c50*/  UMOV UR5, URZ ;  /* 0x000000ff00057c82 */ /* 0x000fe20008000000 */
[----:B------:R-:W-:-:S12]  /*2c60*/  ULEA UR6, UR46, UR6, 0x18 ;  /* 0x000000062e067291 */ /* 0x000fd8000f8ec0ff */
.L_x_53:
[----:B------:R-:W-:Y:S02]  /*2c70*/  LEA R0, R3, UR6, 0x3 ;  /* 0x0000000603007c11 */ /* 0x000fe4000f8e18ff */
[----:B------:R-:W-:-:S03]  /*2c80*/  SHF.L.U32 R4, R8, 0x1f, RZ ;  /* 0x0000001f08047819 */ /* 0x000fc600000006ff */
[----:B------:R-:W-:Y:S01]  /*2c90*/  VIADD R5, R0, 0xe0 ;  /* 0x000000e000057836 */ /* 0x000fe20000000000 */
[----:B------:R-:W1:Y:S02]  /*2ca0*/  SYNCS.PHASECHK.TRANS64.TRYWAIT P0, [R0+URZ+0xd0], R4 ;  /* 0x0000d004000075a7 */ /* 0x000e6400080011ff */
[----:B-1----:R-:W-:Y:S05]  /*2cb0*/  @!P0 BRA `(.L_x_50) ;  /* 0x0000007000ac8947 */ /* 0x002fea0003800000 */
.L_x_157:
[----:B------:R-:W-:Y:S01]  /*2cc0*/  ULEA UR4, UR5, UR6, 0x3 ;  /* 0x0000000605047291 */ /* 0x000fe2000f8e18ff */
[----:B-1----:R-:W-:Y:S01]  /*2cd0*/  PRMT R0, RZ, 0x654, R5 ;  /* 0x00000654ff007816 */ /* 0x002fe20000000005 */
[----:B------:R-:W-:Y:S01]  /*2ce0*/  @!P2 IMAD.MOV.U32 R4, RZ, RZ, 0x10 ;  /* 0x00000010ff04a424 */ /* 0x000fe200078e00ff */
[----:B------:R-:W-:Y:S01]  /*2cf0*/  SHF.L.U32 R5, R12, 0x1f, RZ ;  /* 0x0000001f0c057819 */ /* 0x000fe200000006ff */
[----:B------:R-:W-:Y:S01]  /*2d00*/  UIADD3 UR7, UPT, UPT, UR4, 0x70, URZ ;  /* 0x0000007004077890 */ /* 0x000fe2000fffe0ff */
[----:B------:R1:W-:Y:S05]  /*2d10*/  SYNCS.ARRIVE.TRANS64.RED.A1T0 RZ, [R0+URZ], RZ ;  /* 0x000000ff00ff79a7 */ /* 0x0003ea00081004ff */
[----:B------:R-:W-:Y:S01]  /*2d20*/  IMAD.U32 R6, RZ, RZ, UR7 ;  /* 0x00000007ff067e24 */ /* 0x000fe2000f8e00ff */
[----:B------:R-:W2:Y:S04]  /*2d30*/  SYNCS.PHASECHK.TRANS64.TRYWAIT P0, [UR4+0x80], R5 ;  /* 0x00008005ff0075a7 */ /* 0x000ea80008001104 */
[----:B------:R-:W-:Y:S01]  /*2d40*/  PRMT R6, R10, 0x654, R6 ;  /* 0x000006540a067816 */ /* 0x000fe20000000006 */
[----:B-12---:R-:W-:Y:S06]  /*2d50*/  @!P0 BRA `(.L_x_51) ;  /* 0x0000007000988947 */ /* 0x006fec0003800000 */
.L_x_159:
[----:B------:R-:W-:Y:S01]  /*2d60*/  ULEA UR8, UR5, UR6, 0x4 ;  /* 0x0000000605087291 */ /* 0x000fe2000f8e20ff */
[----:B------:R-:W-:Y:S01]  /*2d70*/  SEL R2, R6, R2, !P2 ;  /* 0x0000000206027207 */ /* 0x000fe20005000000 */
[----:B------:R-:W-:Y:S01]  /*2d80*/  UIADD3 UR9, UPT, UPT, UR4, 0x70, URZ ;  /* 0x0000007004097890 */ /* 0x000fe2000fffe0ff */
[----:B-1----:R-:W-:Y:S01]  /*2d90*/  LEA R0, R11, UR6, 0x3 ;  /* 0x000000060b007c11 */ /* 0x002fe2000f8e18ff */
[----:B------:R-:W-:Y:S01]  /*2da0*/  UIADD3 UR8, UPT, UPT, UR8, 0x100, URZ ;  /* 0x0000010008087890 */ /* 0x000fe2000fffe0ff */
[----:B------:R1:W-:Y:S01]  /*2db0*/  @!P2 SYNCS.ARRIVE.TRANS64.RED RZ, [R2+URZ], R4 ;  /* 0x0000000402ffa9a7 */ /* 0x0003e200080004ff */
[----:B------:R-:W-:Y:S01]  /*2dc0*/  UIADD3 UR4, UPT, UPT, UR5, 0x1, URZ ;  /* 0x0000000105047890 */ /* 0x000fe2000fffe0ff */
[----:B------:R-:W-:-:S03]  /*2dd0*/  VIADD R3, R3, 0x1 ;  /* 0x0000000103037836 */ /* 0x000fc60000000000 */
[----:B------:R-:W-:Y:S02]  /*2de0*/  UISETP.NE.AND UP0, UPT, UR4, 0x2, UPT ;  /* 0x000000020400788c */ /* 0x000fe4000bf05270 */
[----:B------:R-:W-:Y:S01]  /*2df0*/  ISETP.NE.AND P0, PT, R3, 0x2, PT ;  /* 0x000000020300780c */ /* 0x000fe20003f05270 */
[----:B------:R-:W-:Y:S06]  /*2e00*/  UGETNEXTWORKID.BROADCAST [UR8], [UR9] ;  /* 0x00000000080073ca */ /* 0x000fec0008000100 */
[----:B------:R-:W-:Y:S02]  /*2e10*/  USEL UR7, URZ, 0x1, UP0 ;  /* 0x00000001ff077887 */ /* 0x000fe40008000000 */
[----:B------:R-:W-:-:S04]  /*2e20*/  USEL UR5, UR4, URZ, UP0 ;  /* 0x000000ff04057287 */ /* 0x000fc80008000000 */
[----:B------:R-:W-:Y:S02]  /*2e30*/  LOP3.LUT R12, R12, UR7, RZ, 0x3c, !PT ;  /* 0x000000070c0c7c12 */ /* 0x000fe4000f8e3cff */
[----:B-1----:R-:W-:-:S04]  /*2e40*/  SHF.L.U32 R4, R9, 0x1f, RZ ;  /* 0x0000001f09047819 */ /* 0x002fc800000006ff */
[----:B------:R-:W1:Y:S02]  /*2e50*/  SYNCS.PHASECHK.TRANS64.TRYWAIT P1, [R0+URZ+0x70], R4 ;  /* 0x00007004000075a7 */ /* 0x000e6400080211ff */
[----:B-1----:R-:W-:Y:S05]  /*2e60*/  @!P1 BRA `(.L_x_52) ;  /* 0x00000070006c9947 */ /* 0x002fea0003800000 */
.L_x_160:
[----:B-1----:R-:W-:Y:S01]  /*2e70*/  LEA R4, R11, UR6, 0x4 ;  /* 0x000000060b047c11 */ /* 0x002fe2000f8e20ff */
[----:B------:R-:W-:Y:S01]  /*2e80*/  VIADD R0, R0, 0x80 ;  /* 0x0000008000007836 */ /* 0x000fe20000000000 */
[----:B------:R-:W-:Y:S01]  /*2e90*/  SEL R3, R3, RZ, P0 ;  /* 0x000000ff03037207 */ /* 0x000fe20000000000 */
[----:B------:R-:W-:-:S03]  /*2ea0*/  VIADD R11, R11, 0x1 ;  /* 0x000000010b0b7836 */ /* 0x000fc60000000000 */
[----:B------:R-:W1:Y:S01]  /*2eb0*/  LDS.128 R4, [R4+0x100] ;  /* 0x0001000004047984 */ /* 0x000e620000000c00 */
[----:B------:R-:W-:Y:S02]  /*2ec0*/  PRMT R0, RZ, 0x654, R0 ;  /* 0x00000654ff007816 */ /* 0x000fe40000000000 */
[C---:B------:R-:W-:Y:S01]  /*2ed0*/  ISETP.NE.AND P1, PT, R11.reuse, 0x2, PT ;  /* 0x000000020b00780c */ /* 0x040fe20003f25270 */
[----:B------:R-:W-:Y:S01]  /*2ee0*/  @!PT LDS RZ, [RZ] ;  /* 0x00000000fffff984 */ /* 0x000fe20000000800 */
[----:B------:R-:W-:Y:S01]  /*2ef0*/  @!PT LDS RZ, [RZ] ;  /* 0x00000000fffff984 */ /* 0x000fe20000000800 */
[----:B------:R-:W-:Y:S01]  /*2f00*/  @!PT LDS RZ, [RZ] ;  /* 0x00000000fffff984 */ /* 0x000fe20000000800 */
[----:B------:R-:W-:Y:S01]  /*2f10*/  @!PT LDS RZ, [RZ] ;  /* 0x00000000fffff984 */ /* 0x000fe20000000800 */
[----:B------:R2:W-:Y:S06]  /*2f20*/  MEMBAR.ALL.CTA ;  /* 0x0000000000007992 */ /* 0x0005ec0000008000 */
[----:B--2---:R-:W2:Y:S01]  /*2f30*/  FENCE.VIEW.ASYNC.S ;  /* 0x00000000000073c6 */ /* 0x004ea20000000000 */
[----:B------:R-:W-:Y:S01]  /*2f40*/  SEL R11, R11, RZ, P1 ;  /* 0x000000ff0b0b7207 */ /* 0x000fe20000800000 */
[----:B--2---:R2:W-:Y:S01]  /*2f50*/  SYNCS.ARRIVE.TRANS64.RED.A1T0 RZ, [R0+URZ], RZ ;  /* 0x000000ff00ff79a7 */ /* 0x0045e200081004ff */
[----:B-1----:R-:W-:-:S02]  /*2f60*/  LOP3.LUT P3, RZ, R6, 0x1, RZ, 0xc0, !PT ;  /* 0x0000000106ff7812 */ /* 0x002fc4000786c0ff */
[----:B------:R-:W-:-:S04]  /*2f70*/  SEL R4, RZ, 0x1, P1 ;  /* 0x00000001ff047807 */ /* 0x000fc80000800000 */
[----:B------:R-:W-:Y:S02]  /*2f80*/  LOP3.LUT R9, R9, R4, RZ, 0x3c, !PT ;  /* 0x0000000409097212 */ /* 0x000fe400078e3cff */
[----:B--2---:R-:W-:-:S04]  /*2f90*/  SEL R0, RZ, 0x1, P0 ;  /* 0x00000001ff007807 */ /* 0x004fc80000000000 */
[----:B------:R-:W-:Y:S01]  /*2fa0*/  LOP3.LUT R8, R8, R0, RZ, 0x3c, !PT ;  /* 0x0000000008087212 */ /* 0x000fe200078e3cff */
[----:B------:R-:W-:Y:S06]  /*2fb0*/  @P3 BRA `(.L_x_53) ;  /* 0xfffffffc002c3947 */ /* 0x000fec000383ffff */
[----:B------:R-:W-:Y:S01]  /*2fc0*/  ULEA UR4, UR5, UR6, 0x3 ;  /* 0x0000000605047291 */ /* 0x000fe2000f8e18ff */
[----:B------:R-:W-:-:S08]  /*2fd0*/  SHF.L.U32 R2, R12, 0x1f, RZ ;  /* 0x0000001f0c027819 */ /* 0x000fd000000006ff */
[----:B------:R-:W1:Y:S02]  /*2fe0*/  SYNCS.PHASECHK.TRANS64 P0, [UR4+0x80], R2 ;  /* 0x00008002ff0075a7 */ /* 0x000e640008001004 */
[----:B-1----:R-:W-:Y:S05]  /*2ff0*/  @P0 BRA `(.L_x_54) ;  /* 0x0000000000080947 */ /* 0x002fea0003800000 */
[----:B------:R-:W1:Y:S02]  /*3000*/  SYNCS.PHASECHK.TRANS64.TRYWAIT P0, [UR4+0x80], R2 ;  /* 0x00008002ff0075a7 */ /* 0x000e640008001104 */
[----:B-1----:R-:W-:Y:S05]  /*3010*/  @!P0 BRA `(.L_x_55) ;  /* 0x0000007000148947 */ /* 0x002fea0003800000 */
.L_x_54:
[----:B------:R-:W-:-:S04]  /*3020*/  UIADD3 UR7, UPT, UPT, UR5, 0x1, URZ ;  /* 0x0000000105077890 */ /* 0x000fc8000fffe0ff */
[----:B------:R-:W-:-:S04]  /*3030*/  UISETP.NE.AND UP0, UPT, UR7, 0x2, UPT ;  /* 0x000000020700788c */ /* 0x000fc8000bf05270 */
[----:B------:R-:W-:Y:S02]  /*3040*/  USEL UR8, URZ, 0x1, UP0 ;  /* 0x00000001ff087887 */ /* 0x000fe40008000000 */
[----:B------:R-:W-:-:S04]  /*3050*/  USEL UR7, UR7, URZ, UP0 ;  /* 0x000000ff07077287 */ /* 0x000fc80008000000 */
[----:B------:R-:W-:Y:S01]  /*3060*/  ULEA UR7, UR7, UR6, 0x3 ;  /* 0x0000000607077291 */ /* 0x000fe2000f8e18ff */
[----:B-1----:R-:W-:-:S04]  /*3070*/  LOP3.LUT R2, R12, UR8, RZ, 0x3c, !PT ;  /* 0x000000080c027c12 */ /* 0x002fc8000f8e3cff */
[----:B------:R-:W-:-:S04]  /*3080*/  SHF.L.U32 R0, R2, 0x1f, RZ ;  /* 0x0000001f02007819 */ /* 0x000fc800000006ff */
[----:B------:R-:W1:Y:S02]  /*3090*/  SYNCS.PHASECHK.TRANS64 P0, [UR7+0x80], R0 ;  /* 0x00008000ff0075a7 */ /* 0x000e640008001007 */
[----:B-1----:R-:W-:Y:S05]  /*30a0*/  @P0 EXIT ;  /* 0x000000000000094d */ /* 0x002fea0003800000 */
[----:B------:R-:W-:Y:S02]  /*30b0*/  SHF.L.U32 R2, R2, 0x1f, RZ ;  /* 0x0000001f02027819 */ /* 0x000fe400000006ff */
[----:B------:R-:W-:-:S07]  /*30c0*/  MOV R0, UR7 ;  /* 0x0000000700007c02 */ /* 0x000fce0008000f00 */
.L_x_56:
[----:B-1----:R1:W2:Y:S02]  /*30d0*/  SYNCS.PHASECHK.TRANS64.TRYWAIT P0, [R0+URZ+0x80], R2 ;  /* 0x00008002000075a7 */ /* 0x0022a400080011ff */
[----:B--2---:R-:W-:Y:S05]  /*30e0*/  @!P0 NANOSLEEP.SYNCS 0x989680 ;  /* 0x009896800000895d */ /* 0x004fea0003900000 */
[----:B------:R-:W2:Y:S02]  /*30f0*/  @!P0 SYNCS.PHASECHK.TRANS64 P0, [R0+URZ+0x80], R2 ;  /* 0x00008002000085a7 */ /* 0x000ea400080010ff */
[----:B--2---:R-:W-:Y:S05]  /*3100*/  @P0 EXIT ;  /* 0x000000000000094d */ /* 0x004fea0003800000 */
[----:B------:R-:W-:Y:S05]  /*3110*/  BRA `(.L_x_56) ;  /* 0xfffffffc00ec7947 */ /* 0x000fea000383ffff */
.L_x_49:
[----:B------:R-:W-:Y:S05]  /*3120*/  BRA.U UP4, `(.L_x_57) ;  /* 0x00000019044c7547 */ /* 0x000fea000b800000 */
[----:B------:R-:W-:Y:S01]  /*3130*/  UMOV UR4, 0x40 ;  /* 0x0000004000047882 */ /* 0x000fe20000000000 */
[----:B------:R-:W-:Y:S01]  /*3140*/  NOP ;  /* 0x0000000000007918 */ /* 0x000fe20000000000 */
[----:B------:R-:W-:Y:S01]  /*3150*/  ULEA UR5, UR46, UR4, 0x18 ;  /* 0x000000042e057291 */ /* 0x000fe2000f8ec0ff */
[----:B------:R-:W-:Y:S02]  /*3160*/  UMOV UR6, 0x400 ;  /* 0x0000040000067882 */ /* 0x000fe40000000000 */
[----:B------:R-:W-:-:S06]  /*3170*/  ULEA UR6, UR46, UR6, 0x18 ;  /* 0x000000062e067291 */ /* 0x000fcc000f8ec0ff */
[----:B------:R-:W1:Y:S02]  /*3180*/  LDS.U8 R2, [UR5+0x1c] ;  /* 0x00001c05ff027984 */ /* 0x000e640008000000 */
[----:B-1----:R-:W-:-:S13]  /*3190*/  ISETP.NE.AND P0, PT, R2, RZ, PT ;  /* 0x000000ff0200720c */ /* 0x002fda0003f05270 */
[----:B------:R-:W-:Y:S05]  /*31a0*/  @P0 BRA `(.L_x_58) ;  /* 0x0000000400180947 */ /* 0x000fea0003800000 */
[----:B------:R-:W-:Y:S01]  /*31b0*/  R2UR UR4, R12 ;  /* 0x000000000c0472ca */ /* 0x000fe200000e0000 */
[----:B------:R-:W-:-:S12]  /*31c0*/  UIADD3 UR7, UPT, UPT, UR5, 0x8, URZ ;  /* 0x0000000805077890 */ /* 0x000fd8000fffe0ff */
[----:B------:R-:W-:-:S09]  /*31d0*/  UISETP.NE.U32.AND UP0, UPT, UR4, 0x1, UPT ;  /* 0x000000010400788c */ /* 0x000fd2000bf05070 */
[----:B------:R-:W-:Y:S05]  /*31e0*/  BRA.U !UP0, `(.L_x_59) ;  /* 0x0000000108a47547 */ /* 0x000fea000b800000 */
[----:B------:R-:W-:Y:S01]  /*31f0*/  ELECT P0, URZ, PT ;  /* 0x0000000000ff782f */ /* 0x000fe20003800000 */
[----:B------:R-:W-:-:S12]  /*3200*/  BSSY B0, `(.L_x_59) ;  /* 0x0000027000007945 */ /* 0x000fd80003800000 */
[----:B------:R-:W-:Y:S05]  /*3210*/  @!P0 BRA `(.L_x_60) ;  /* 0x0000000000948947 */ /* 0x000fea0003800000 */
[----:B------:R-:W-:-:S05]  /*3220*/  UMOV UR4, 0x10 ;  /* 0x0000001000047882 */ /* 0x000fca0000000000 */
[----:B------:R-:W-:Y:S04]  /*3230*/  DEPBAR.LE SB1, 0x36 ;  /* 0x00009d800000791a */ /* 0x000fe80000000000 */
[----:B------:R-:W1:Y:S02]  /*3240*/  UTCATOMSWS.2CTA.FIND_AND_SET.ALIGN UP1, UR4, UR4 ;  /* 0x00000004000475e3 */ /* 0x000e640008220800 */
[----:B-1----:R-:W-:Y:S01]  /*3250*/  MOV R10, UR4 ;  /* 0x00000004000a7c02 */ /* 0x002fe20008000f00 */
[----:B------:R-:W-:Y:S06]  /*3260*/  BRA.U UP1, `(.L_x_61) ;  /* 0x0000000101187547 */ /* 0x000fec000b800000 */
.L_x_62:
[----:B------:R-:W-:Y:S05]  /*3270*/  NANOSLEEP 0x64 ;  /* 0x000000640000795d */ /* 0x000fea0003800000 */
[----:B------:R-:W-:-:S05]  /*3280*/  UMOV UR4, 0x10 ;  /* 0x0000001000047882 */ /* 0x000fca0000000000 */
[----:B------:R-:W-:Y:S04]  /*3290*/  DEPBAR.LE SB1, 0x36 ;  /* 0x00009d800000791a */ /* 0x000fe80000000000 */
[----:B------:R-:W1:Y:S02]  /*32a0*/  UTCATOMSWS.2CTA.FIND_AND_SET.ALIGN UP1, UR4, UR4 ;  /* 0x00000004000475e3 */ /* 0x000e640008220800 */
[----:B-1----:R-:W-:Y:S01]  /*32b0*/  MOV R10, UR4 ;  /* 0x00000004000a7c02 */ /* 0x002fe20008000f00 */
[----:B------:R-:W-:Y:S05]  /*32c0*/  BRA.U !UP1, `(.L_x_62) ;  /* 0xfffffffd09e87547 */ /* 0x000fea000b83ffff */
.L_x_61:
[----:B------:R-:W1:Y:S01]  /*32d0*/  LDS R5, [UR5+0x10] ;  /* 0x00001005ff057984 */ /* 0x000e620008000800 */
[----:B------:R-:W-:Y:S01]  /*32e0*/  R2UR UR4, R11 ;  /* 0x000000000b0472ca */ /* 0x000fe200000e0000 */
[----:B------:R-:W-:-:S04]  /*32f0*/  IMAD.U32 R3, RZ, RZ, UR6 ;  /* 0x00000006ff037e24 */ /* 0x000fc8000f8e00ff */
[----:B------:R-:W-:-:S08]  /*3300*/  VIADD R3, R3, 0x120 ;  /* 0x0000012003037836 */ /* 0x000fd00000000000 */
[----:B------:R-:W-:Y:S02]  /*3310*/  MOV R2, UR4 ;  /* 0x0000000400027c02 */ /* 0x000fe40008000f00 */
[----:B-1----:R-:W-:-:S04]  /*3320*/  SHF.L.U32 R5, R5, 0x1f, RZ ;  /* 0x0000001f05057819 */ /* 0x002fc800000006ff */
[----:B------:R-:W1:Y:S02]  /*3330*/  SYNCS.PHASECHK.TRANS64.TRYWAIT P0, [UR5+0x8], R5 ;  /* 0x00000805ff0075a7 */ /* 0x000e640008001105 */
[----:B-1----:R-:W-:Y:S05]  /*3340*/  @P0 BRA `(.L_x_63) ;  /* 0x0000000000080947 */ /* 0x002fea0003800000 */
[----:B------:R-:W1:Y:S02]  /*3350*/  SYNCS.PHASECHK.TRANS64.TRYWAIT P0, [UR5+0x8], R5 ;  /* 0x00000805ff0075a7 */ /* 0x000e640008001105 */
[----:B-1----:R-:W-:Y:S05]  /*3360*/  @!P0 BRA `(.L_x_64) ;  /* 0x0000006c00588947 */ /* 0x002fea0003800000 */
.L_x_63:
[----:B------:R-:W-:Y:S01]  /*3370*/  R2UR UR4, R11 ;  /* 0x000000000b0472ca */ /* 0x000fe200000e0000 */
[----:B-1----:R-:W-:Y:S02]  /*3380*/  HFMA2 R4, -RZ, RZ, 0, 5.9604644775390625e-08 ;  /* 0x00000001ff047431 */ /* 0x002fe400000001ff */
[----:B------:R-:W-:Y:S01]  /*3390*/  IMAD.MOV.U32 R7, RZ, RZ, 0xffff ;  /* 0x0000ffffff077424 */ /* 0x000fe200078e00ff */
[----:B------:R-:W-:Y:S01]  /*33a0*/  PRMT R2, R2, 0x654, R3 ;  /* 0x0000065402027816 */ /* 0x000fe20000000003 */
[----:B------:R-:W-:Y:S02]  /*33b0*/  IMAD.MOV.U32 R5, RZ, RZ, 0x4 ;  /* 0x00000004ff057424 */ /* 0x000fe400078e00ff */
[----:B------:R-:W-:Y:S01]  /*33c0*/  IMAD.SHL.U32 R9, R10, 0x20, RZ ;  /* 0x000000200a097824 */ /* 0x000fe200078e00ff */
[-C--:B------:R-:W-:Y:S02]  /*33d0*/  SHF.L.U32 R7, R7, R10.reuse, RZ ;  /* 0x0000000a07077219 */ /* 0x080fe400000006ff */
[----:B------:R-:W-:-:S03]  /*33e0*/  SHF.L.U32 R6, R4, R10, RZ ;  /* 0x0000000a04067219 */ /* 0x000fc600000006ff */
[----:B------:R-:W-:-:S06]  /*33f0*/  UPRMT UR4, UR4, 0x654, UR7 ;  /* 0x0000065404047896 */ /* 0x000fcc0008000007 */
[----:B------:R-:W-:-:S03]  /*3400*/  MOV R3, UR4 ;  /* 0x0000000400037c02 */ /* 0x000fc60008000f00 */
[----:B------:R1:W-:Y:S01]  /*3410*/  SYNCS.ARRIVE.TRANS64.RED RZ, [UR4], R5 ;  /* 0x00000005ffff79a7 */ /* 0x0003e20008000404 */
[----:B------:R1:W-:Y:S04]  /*3420*/  STS [UR6+0x120], R9 ;  /* 0x00012009ff007988 */ /* 0x0003e80008000806 */
[----:B------:R1:W-:Y:S04]  /*3430*/  STAS [R2.64], R10 ;  /* 0x0000000a02007dbd */ /* 0x0003e8000c0008ff */
[----:B------:R1:W-:Y:S04]  /*3440*/  ATOMS.OR RZ, [UR5+0x14], R7 ;  /* 0x00001407ffff798c */ /* 0x0003e8000b000005 */
[----:B------:R1:W-:Y:S04]  /*3450*/  ATOMS.OR RZ, [UR5+0x18], R6 ;  /* 0x00001806ffff798c */ /* 0x0003e8000b000005 */
[----:B------:R1:W-:Y:S02]  /*3460*/  ATOMS.XOR RZ, [UR5+0x10], R4 ;  /* 0x00001004ffff798c */ /* 0x0003e4000b800005 */
.L_x_60:
[----:B------:R-:W-:Y:S05]  /*3470*/  BSYNC B0 ;  /* 0x0000000000007941 */ /* 0x000fea0003800000 */
.L_x_59:
[----:B------:R-:W-:Y:S05]  /*3480*/  BRA.U UP0, `(.L_x_65) ;  /* 0x0000000100707547 */ /* 0x000fea000b800000 */
[----:B------:R-:W-:-:S03]  /*3490*/  UMOV UR4, 0xffffffff ;  /* 0xffffffff00047882 */ /* 0x000fc60000000000 */
[----:B------:R-:W-:Y:S05]  /*34a0*/  BRA.DIV UR4, `(.L_x_66) ;  /* 0x0000006e04207947 */ /* 0x000fea000b800000 */
[----:B------:R-:W-:-:S13]  /*34b0*/  ELECT P6, URZ, PT ;  /* 0x0000000000ff782f */ /* 0x000fda00038c0000 */
.L_x_164:
[----:B------:R-:W-:Y:S05]  /*34c0*/  @!P6 BRA `(.L_x_65) ;  /* 0x000000000060e947 */ /* 0x000fea0003800000 */
[----:B-1----:R-:W1:Y:S02]  /*34d0*/  LDS R3, [UR5+0x10] ;  /* 0x00001005ff037984 */ /* 0x002e640008000800 */
[----:B-1----:R-:W-:-:S04]  /*34e0*/  SHF.L.U32 R3, R3, 0x1f, RZ ;  /* 0x0000001f03037819 */ /* 0x002fc800000006ff */
[----:B------:R-:W1:Y:S02]  /*34f0*/  SYNCS.PHASECHK.TRANS64.TRYWAIT P0, [UR5+0x8], R3 ;  /* 0x00000803ff0075a7 */ /* 0x000e640008001105 */
[----:B-1----:R-:W-:Y:S05]  /*3500*/  @P0 BRA `(.L_x_67) ;  /* 0x0000000000080947 */ /* 0x002fea0003800000 */
[----:B------:R-:W1:Y:S02]  /*3510*/  SYNCS.PHASECHK.TRANS64.TRYWAIT P0, [UR5+0x8], R3 ;  /* 0x00000803ff0075a7 */ /* 0x000e640008001105 */
[----:B-1----:R-:W-:Y:S05]  /*3520*/  @!P0 BRA `(.L_x_68) ;  /* 0x0000006c00208947 */ /* 0x002fea0003800000 */
.L_x_67:
[----:B------:R-:W2:Y:S01]  /*3530*/  LDS R5, [UR6+0x120] ;  /* 0x00012006ff057984 */ /* 0x000ea20008000800 */
[----:B------:R-:W-:Y:S01]  /*3540*/  R2UR UR4, R11 ;  /* 0x000000000b0472ca */ /* 0x000fe200000e0000 */
[----:B-1----:R-:W-:Y:S02]  /*3550*/  IMAD.MOV.U32 R3, RZ, RZ, 0xffff ;  /* 0x0000ffffff037424 */ /* 0x002fe400078e00ff */
[----:B------:R-:W-:-:S10]  /*3560*/  IMAD.MOV.U32 R2, RZ, RZ, 0x1 ;  /* 0x00000001ff027424 */ /* 0x000fd400078e00ff */
[----:B------:R-:W-:Y:S01]  /*3570*/  UPRMT UR4, UR4, 0x654, UR7 ;  /* 0x0000065404047896 */ /* 0x000fe20008000007 */
[----:B--2---:R-:W-:Y:S01]  /*3580*/  IMAD.SHL.U32 R4, R5, 0x20, RZ ;  /* 0x0000002005047824 */ /* 0x004fe200078e00ff */
[-C--:B------:R-:W-:Y:S02]  /*3590*/  SHF.L.U32 R3, R3, R5.reuse, RZ ;  /* 0x0000000503037219 */ /* 0x080fe400000006ff */
[----:B------:R-:W-:Y:S02]  /*35a0*/  SHF.L.U32 R5, R2, R5, RZ ;  /* 0x0000000502057219 */ /* 0x000fe400000006ff */
[----:B------:R2:W-:Y:S04]  /*35b0*/  STS [UR6+0x120], R4 ;  /* 0x00012004ff007988 */ /* 0x0005e80008000806 */
[----:B------:R2:W-:Y:S04]  /*35c0*/  ATOMS.OR RZ, [UR5+0x14], R3 ;  /* 0x00001403ffff798c */ /* 0x0005e8000b000005 */
[----:B------:R2:W-:Y:S01]  /*35d0*/  ATOMS.OR RZ, [UR5+0x18], R5 ;  /* 0x00001805ffff798c */ /* 0x0005e2000b000005 */
[----:B------:R-:W-:Y:S03]  /*35e0*/  SYNCS.ARRIVE.TRANS64.RED.A1T0 RZ, [UR4], RZ ;  /* 0x000000ffffff79a7 */ /* 0x000fe60008100404 */
[----:B------:R2:W-:Y:S01]  /*35f0*/  ATOMS.XOR RZ, [UR5+0x10], R2 ;  /* 0x00001002ffff798c */ /* 0x0005e2000b800005 */
[----:B------:R-:W-:Y:S05]  /*3600*/  BRA `(.L_x_65) ;  /* 0x0000000000107947 */ /* 0x000fea0003800000 */
.L_x_58:
[----:B------:R-:W-:-:S05]  /*3610*/  MOV R2, 0xffffffff ;  /* 0xffffffff00027802 */ /* 0x000fca0000000f00 */
[----:B------:R1:W-:Y:S02]  /*3620*/  STS [UR6+0x120], R2 ;  /* 0x00012002ff007988 */ /* 0x0003e40008000806 */
[----:B-1----:R-:W-:Y:S02]  /*3630*/  MOV R2, 0x3650 ;  /* 0x0000365000027802 */ /* 0x002fe40000000f00 */
[----:B-----5:R-:W-:Y:S05]  /*3640*/  CALL.REL.NOINC `($__internal_1_$__cuda_sm10x_tcgen05_guardrail_trap_phase_invalid_during_alloc) ;  /* 0x0000007000f47944 */ /* 0x020fea0003c00000 */
.L_x_65:
[----:B------:R-:W-:Y:S05]  /*3650*/  WARPSYNC.ALL ;  /* 0x0000000000007948 */ /* 0x000fea0003800000 */
[----:B------:R-:W3:Y:S01]  /*3660*/  S2UR UR4, SR_CgaCtaId ;  /* 0x00000000000479c3 */ /* 0x000ee20000008800 */
[----:B------:R-:W-:Y:S01]  /*3670*/  UMOV UR62, 0x400 ;  /* 0x00000400003e7882 */ /* 0x000fe20000000000 */
[----:B------:R-:W4:Y:S01]  /*3680*/  LDCU UR7, c[0x0][0x38c] ;  /* 0x00007180ff0777ac */ /* 0x000f220008000800 */
[----:B------:R-:W-:Y:S01]  /*3690*/  LOP3.LUT R0, R0, 0xffff, RZ, 0xc0, !PT ;  /* 0x0000ffff00007812 */ /* 0x000fe200078ec0ff */
[----:B-1----:R-:W-:Y:S01]  /*36a0*/  IMAD.MOV.U32 R10, RZ, RZ, 0x1 ;  /* 0x00000001ff0a7424 */ /* 0x002fe200078e00ff */
[----:B------:R-:W-:Y:S01]  /*36b0*/  R2UR UR5, R12 ;  /* 0x000000000c0572ca */ /* 0x000fe200000e0000 */
[----:B------:R-:W-:Y:S01]  /*36c0*/  UMOV UR9, URZ ;  /* 0x000000ff00097c82 */ /* 0x000fe20008000000 */
[----:B------:R-:W-:Y:S01]  /*36d0*/  LOP3.LUT R8, R8, 0xffff, RZ, 0xc0, !PT ;  /* 0x0000ffff08087812 */ /* 0x000fe200078ec0ff */
[----:B------:R-:W-:Y:S01]  /*36e0*/  UMOV UR60, URZ ;  /* 0x000000ff003c7c82 */ /* 0x000fe20008000000 */
[----:B------:R-:W-:Y:S01]  /*36f0*/  UMOV UR76, 0x0 ;  /* 0x00000000004c7882 */ /* 0x000fe20000000000 */
[----:B------:R-:W-:Y:S01]  /*3700*/  UMOV UR77, 0x10200010 ;  /* 0x10200010004d7882 */ /* 0x000fe20000000000 */
[----:B------:R-:W-:-:S02]  /*3710*/  R2UR UR65, R8 ;  /* 0x00000000084172ca */ /* 0x000fc400000e0000 */
[----:B------:R-:W-:Y:S01]  /*3720*/  CS2R R8, SRZ ;  /* 0x0000000000087805 */ /* 0x000fe2000001ff00 */
[----:B------:R-:W-:Y:S01]  /*3730*/  UMOV UR74, 0x0 ;  /* 0x00000000004a7882 */ /* 0x000fe20000000000 */
[----:B------:R-:W-:Y:S01]  /*3740*/  UMOV UR75, 0x10200010 ;  /* 0x10200010004b7882 */ /* 0x000fe20000000000 */
[----:B------:R-:W-:Y:S01]  /*3750*/  UMOV UR72, 0x0 ;  /* 0x0000000000487882 */ /* 0x000fe20000000000 */
[----:B------:R-:W-:Y:S01]  /*3760*/  UMOV UR73, 0x10200010 ;  /* 0x1020001000497882 */ /* 0x000fe20000000000 */
[----:B------:R-:W-:Y:S01]  /*3770*/  UMOV UR70, 0x0 ;  /* 0x0000000000467882 */ /* 0x000fe20000000000 */
[----:B------:R-:W-:Y:S02]  /*3780*/  UISETP.NE.AND UP2, UPT, UR5, URZ, UPT ;  /* 0x000000ff0500728c */ /* 0x000fe4000bf45270 */
[----:B----4-:R-:W-:Y:S01]  /*3790*/  UIADD3 UR7, UPT, UPT, UR7, 0xff, URZ ;  /* 0x000000ff07077890 */ /* 0x010fe2000fffe0ff */
[----:B------:R-:W-:Y:S01]  /*37a0*/  UMOV UR71, 0x10200010 ;  /* 0x1020001000477882 */ /* 0x000fe20000000000 */
[----:B------:R-:W-:Y:S01]  /*37b0*/  UMOV UR68, 0x0 ;  /* 0x0000000000447882 */ /* 0x000fe20000000000 */
[----:B---3--:R-:W-:Y:S01]  /*37c0*/  ULEA UR62, UR4, UR62, 0x18 ;  /* 0x0000003e043e7291 */ /* 0x008fe2000f8ec0ff */
[----:B------:R-:W-:-:S02]  /*37d0*/  UMOV UR69, 0x10200010 ;  /* 0x1020001000457882 */ /* 0x000fc40000000000 */
[----:B------:R-:W-:Y:S01]  /*37e0*/  UMOV UR4, URZ ;  /* 0x000000ff00047c82 */ /* 0x000fe20008000000 */
[----:B------:R-:W-:Y:S01]  /*37f0*/  UIADD3 UR6, UPT, UPT, UR62, 0x8400, URZ ;  /* 0x000084003e067890 */ /* 0x000fe2000fffe0ff */
[----:B--2---:R-:W-:Y:S01]  /*3800*/  IMAD.U32 R2, RZ, RZ, UR4 ;  /* 0x00000004ff027e24 */ /* 0x004fe2000f8e00ff */
[----:B------:R-:W-:Y:S02]  /*3810*/  USHF.R.S32.HI UR4, URZ, 0x1f, UR7 ;  /* 0x0000001fff047899 */ /* 0x000fe40008011407 */
[----:B------:R-:W-:Y:S02]  /*3820*/  UIADD3 UR5, UPT, UPT, UR62, 0x28400, URZ ;  /* 0x000284003e057890 */ /* 0x000fe4000fffe0ff */
[----:B------:R-:W-:Y:S02]  /*3830*/  ULEA.HI UR4, UR4, UR7, URZ, 0x8 ;  /* 0x0000000704047291 */ /* 0x000fe4000f8f40ff */
[----:B------:R-:W-:Y:S02]  /*3840*/  USHF.R.U32.HI UR6, URZ, 0x4, UR6 ;  /* 0x00000004ff067899 */ /* 0x000fe40008011606 */
[----:B------:R-:W-:-:S02]  /*3850*/  USHF.R.S32.HI UR8, URZ, 0x8, UR4 ;  /* 0x00000008ff087899 */ /* 0x000fc40008011404 */
[----:B------:R-:W-:Y:S01]  /*3860*/  USHF.R.U32.HI UR5, URZ, 0x4, UR5 ;  /* 0x00000004ff057899 */ /* 0x000fe20008011605 */
[----:B------:R-:W-:Y:S01]  /*3870*/  R2UR UR4, R0 ;  /* 0x00000000000472ca */ /* 0x000fe200000e0000 */
[----:B------:R-:W-:Y:S02]  /*3880*/  UISETP.LT.AND UP0, UPT, UR8, 0x1, UPT ;  /* 0x000000010800788c */ /* 0x000fe4000bf01270 */
[----:B------:R-:W-:Y:S01]  /*3890*/  ULOP3.LUT UR6, UR6, 0x3fff, URZ, 0xc0, !UPT ;  /* 0x00003fff06067892 */ /* 0x000fe2000f8ec0ff */
[----:B------:R-:W-:Y:S01]  /*38a0*/  IMAD.U32 R13, RZ, RZ, UR8 ;  /* 0x00000008ff0d7e24 */ /* 0x000fe2000f8e00ff */
[----:B------:R-:W-:Y:S02]  /*38b0*/  ULOP3.LUT UR67, UR5, 0x3fff, URZ, 0xc0, !UPT ;  /* 0x00003fff05437892 */ /* 0x000fe4000f8ec0ff */
[----:B------:R-:W-:Y:S02]  /*38c0*/  ULOP3.LUT UR66, UR6, 0x10000, URZ, 0xfc, !UPT ;  /* 0x0001000006427892 */ /* 0x000fe4000f8efcff */
[----:B------:R-:W-:-:S04]  /*38d0*/  ULOP3.LUT UR67, UR67, 0x10000, URZ, 0xfc, !UPT ;  /* 0x0001000043437892 */ /* 0x000fc8000f8efcff */
[----:B------:R-:W-:Y:S01]  /*38e0*/  IMAD.U32 R14, RZ, RZ, UR4 ;  /* 0x00000004ff0e7e24 */ /* 0x000fe2000f8e00ff */
[----:B------:R-:W-:Y:S01]  /*38f0*/  NOP ;  /* 0x0000000000007918 */ /* 0x000fe20000000000 */
[----:B------:R-:W-:Y:S06]  /*3900*/  BAR.ARV 0x6, 0xa0 ;  /* 0x0182800000007b1d */ /* 0x000fec0000002000 */
[----:B------:R-:W1:Y:S02]  /*3910*/  LDS R3, [UR62+0x120] ;  /* 0x0001203eff037984 */ /* 0x000e640008000800 */
[----:B-1----:R-:W-:Y:S01]  /*3920*/  R2UR UR4, R3 ;  /* 0x00000000030472ca */ /* 0x002fe200000e0000 */
[----:B------:R-:W-:-:S12]  /*3930*/  IMAD.MOV.U32 R3, RZ, RZ, RZ ;  /* 0x000000ffff037224 */ /* 0x000fd800078e00ff */
[----:B------:R-:W-:Y:S01]  /*3940*/  IMAD.U32 R16, RZ, RZ, UR4 ;  /* 0x00000004ff107e24 */ /* 0x000fe2000f8e00ff */
[----:B------:R-:W-:-:S06]  /*3950*/  USEL UR4, UR8, 0x1, !UP0 ;  /* 0x0000000108047887 */ /* 0x000fcc000c000000 */
[----:B------:R-:W-:-:S07]  /*3960*/  IMAD.U32 R15, RZ, RZ, UR4 ;  /* 0x00000004ff0f7e24 */ /* 0x000fce000f8e00ff */
.L_x_76:
[C---:B------:R-:W-:Y:S02]  /*3970*/  LEA R0, R9.reuse, UR62, 0x3 ;  /* 0x0000003e09007c11 */ /* 0x040fe4000f8e18ff */
[----:B------:R-:W-:Y:S02]  /*3980*/  SHF.L.U32 R4, R8, 0x1f, RZ ;  /* 0x0000001f08047819 */ /* 0x000fe400000006ff */
[----:B------:R-:W-:Y:S02]  /*3990*/  LEA R5, R9, UR62, 0x4 ;  /* 0x0000003e09057c11 */ /* 0x000fe4000f8e20ff */
[----:B------:R-:W1:Y:S02]  /*39a0*/  SYNCS.PHASECHK.TRANS64.TRYWAIT P0, [R0+URZ+0x70], R4 ;  /* 0x00007004000075a7 */ /* 0x000e6400080011ff */
[----:B-1----:R-:W-:Y:S05]  /*39b0*/  @!P0 BRA `(.L_x_69) ;  /* 0x0000006800148947 */ /* 0x002fea0003800000 */
.L_x_165:
[----:B-1----:R-:W1:Y:S01]  /*39c0*/  LDS.128 R4, [R5+0x100] ;  /* 0x0001000005047984 */ /* 0x002e620000000c00 */
[----:B------:R-:W-:Y:S02]  /*39d0*/  VIADD R0, R0, 0x80 ;  /* 0x0000008000007836 */ /* 0x000fe40000000000 */
[----:B------:R-:W-:Y:S01]  /*39e0*/  VIADD R9, R9, 0x1 ;  /* 0x0000000109097836 */ /* 0x000fe20000000000 */
[----:B------:R-:W-:Y:S01]  /*39f0*/  @!PT LDS RZ, [RZ] ;  /* 0x00000000fffff984 */ /* 0x000fe20000000800 */
[----:B------:R-:W-:Y:S01]  /*3a00*/  @!PT LDS RZ, [RZ] ;  /* 0x00000000fffff984 */ /* 0x000fe20000000800 */
[----:B------:R-:W-:Y:S01]  /*3a10*/  @!PT LDS RZ, [RZ] ;  /* 0x00000000fffff984 */ /* 0x000fe20000000800 */
[----:B------:R-:W-:Y:S01]  /*3a20*/  @!PT LDS RZ, [RZ] ;  /* 0x00000000fffff984 */ /* 0x000fe20000000800 */
[----:B------:R2:W-:Y:S06]  /*3a30*/  MEMBAR.ALL.CTA ;  /* 0x0000000000007992 */ /* 0x0005ec0000008000 */
[----:B--2---:R-:W2:Y:S01]  /*3a40*/  FENCE.VIEW.ASYNC.S ;  /* 0x00000000000073c6 */ /* 0x004ea20000000000 */
[----:B------:R-:W-:-:S04]  /*3a50*/  PRMT R0, RZ, 0x654, R0 ;  /* 0x00000654ff007816 */ /* 0x000fc80000000000 */
[----:B--2---:R2:W-:Y:S01]  /*3a60*/  SYNCS.ARRIVE.TRANS64.RED.A1T0 RZ, [R0+URZ], RZ ;  /* 0x000000ff00ff79a7 */ /* 0x0045e200081004ff */
[----:B-1----:R-:W-:Y:S01]  /*3a70*/  LOP3.LUT P1, RZ, R6, 0x1, RZ, 0xc0, !PT ;  /* 0x0000000106ff7812 */ /* 0x002fe2000782c0ff */
[----:B--2---:R-:W-:-:S12]  /*3a80*/  BRA.U UP2, `(.L_x_70) ;  /* 0x00000009022c7547 */ /* 0x004fd8000b800000 */
[----:B------:R-:W1:Y:S01]  /*3a90*/  LDCU UR4, c[0x0][0x38c] ;  /* 0x00007180ff0477ac */ /* 0x000e620008000800 */
[----:B------:R-:W-:Y:S02]  /*3aa0*/  R2UR UR5, R2 ;  /* 0x00000000020572ca */ /* 0x000fe400000e0000 */
[----:B------:R-:W-:Y:S02]  /*3ab0*/  PLOP3.LUT P2, PT, PT, PT, PT, 0x80, 0x8 ;  /* 0x000000000008781c */ /* 0x000fe40003f4f070 */
[----:B------:R-:W-:Y:S02]  /*3ac0*/  SHF.L.U32 R5, R10, 0x1f, RZ ;  /* 0x0000001f0a057819 */ /* 0x000fe400000006ff */
[----:B------:R-:W-:-:S07]  /*3ad0*/  R2UR UR6, R16 ;  /* 0x00000000100672ca */ /* 0x000fce00000e0000 */
[----:B------:R-:W-:Y:S02]  /*3ae0*/  ULEA UR7, UR5, UR62, 0x3 ;  /* 0x0000003e05077291 */ /* 0x000fe4000f8e18ff */
[----:B-1----:R-:W-:-:S04]  /*3af0*/  UISETP.GE.AND UP0, UPT, UR4, 0x1, UPT ;  /* 0x000000010400788c */ /* 0x002fc8000bf06270 */
[----:B------:R-:W-:Y:S01]  /*3b00*/  IMAD.U32 R4, RZ, RZ, UR7 ;  /* 0x00000007ff047e24 */ /* 0x000fe2000f8e00ff */
[----:B------:R-:W-:Y:S01]  /*3b10*/  ULEA UR8, UR5, UR6, 0x7 ;  /* 0x0000000605087291 */ /* 0x000fe2000f8e38ff */
[----:B------:R-:W-:-:S05]  /*3b20*/  PLOP3.LUT P0, PT, PT, PT, UP0, 0x80, 0x8 ;  /* 0x000000000008781c */ /* 0x000fca0003f0f008 */
[----:B------:R-:W-:-:S08]  /*3b30*/  @UP0 ULEA UR4, UR9, UR62, 0x3 ;  /* 0x0000003e09040291 */ /* 0x000fd0000f8e18ff */
[----:B------:R-:W-:-:S04]  /*3b40*/  @P0 SHF.L.U32 R0, R3, 0x1f, RZ ;  /* 0x0000001f03000819 */ /* 0x000fc800000006ff */
[----:B------:R1:W2:Y:S01]  /*3b50*/  @P0 SYNCS.PHASECHK.TRANS64.TRYWAIT P2, [UR4], R0 ;  /* 0x00000000ff0005a7 */ /* 0x0002a20008041104 */
[----:B------:R-:W3:Y:S02]  /*3b60*/  SYNCS.PHASECHK.TRANS64.TRYWAIT P0, [UR7+0xb0], R5 ;  /* 0x0000b005ff0075a7 */ /* 0x000ee40008001107 */
[----:B-123--:R-:W-:Y:S05]  /*3b70*/  @!P0 BRA `(.L_x_71) ;  /* 0x0000006400b88947 */ /* 0x00efea0003800000 */
.L_x_167:
[----:B------:R-:W-:Y:S01]  /*3b80*/  UMOV UR64, UR60 ;  /* 0x0000003c00407c82 */ /* 0x000fe20008000000 */
[----:B------:R-:W-:Y:S05]  /*3b90*/  BRA.U !UP0, `(.L_x_72) ;  /* 0x0000000508d07547 */ /* 0x000fea000b800000 */
[----:B------:R-:W-:Y:S01]  /*3ba0*/  R2UR UR4, R15 ;  /* 0x000000000f0472ca */ /* 0x000fe200000e0000 */
[----:B------:R-:W-:Y:S01]  /*3bb0*/  UPLOP3.LUT UP3, UPT, UPT, UPT, UPT, 0x40, 0x4 ;  /* 0x000000000004789c */ /* 0x000fe20003f6e870 */
[----:B------:R-:W-:Y:S01]  /*3bc0*/  R2UR UR61, R13 ;  /* 0x000000000d3d72ca */ /* 0x000fe200000e0000 */
[----:B------:R-:W-:-:S10]  /*3bd0*/  UMOV UR7, UR9 ;  /* 0x0000000900077c82 */ /* 0x000fd40008000000 */
[----:B------:R-:W-:-:S12]  /*3be0*/  UIADD3 UR64, UPT, UPT, UR4, UR60, URZ ;  /* 0x0000003c04407290 */ /* 0x000fd8000fffe0ff */
.L_x_75:
[----:B--2---:R-:W-:Y:S01]  /*3bf0*/  ULEA UR5, UR7, UR62, 0x3 ;  /* 0x0000003e07057291 */ /* 0x004fe2000f8e18ff */
[----:B------:R-:W-:Y:S11]  /*3c00*/  @P2 BRA `(.L_x_73) ;  /* 0x00000000000c2947 */ /* 0x000ff60003800000 */
[----:B-1----:R-:W-:Y:S04]  /*3c10*/  SHF.L.U32 R5, R3, 0x1f, RZ ;  /* 0x0000001f03057819 */ /* 0x002fe800000006ff */
[----:B------:R-:W1:Y:S02]  /*3c20*/  SYNCS.PHASECHK.TRANS64.TRYWAIT P0, [UR5], R5 ;  /* 0x00000005ff0075a7 */ /* 0x000e640008001105 */
[----:B-1----:R-:W-:Y:S05]  /*3c30*/  @!P0 BRA `(.L_x_74) ;  /* 0x0000006400a48947 */ /* 0x002fea0003800000 */
.L_x_73:
[----:B------:R-:W-:Y:S01]  /*3c40*/  UISETP.NE.AND UP0, UPT, UR61, 0x1, UPT ;  /* 0x000000013d00788c */ /* 0x000fe2000bf05270 */
[----:B------:R-:W-:Y:S01]  /*3c50*/  PLOP3.LUT P2, PT, PT, PT, PT, 0x80, 0x8 ;  /* 0x000000000008781c */ /* 0x000fe20003f4f070 */
[----:B------:R-:W-:Y:S01]  /*3c60*/  UIADD3 UR9, UPT, UPT, UR7, 0x1, URZ ;  /* 0x0000000107097890 */ /* 0x000fe2000fffe0ff */
[----:B------:R-:W-:Y:S01]  /*3c70*/  MOV.SPILL R6, UR65 ;  /* 0x0000004100067c02 */ /* 0x000fe20009000f00 */
[----:B------:R-:W-:Y:S01]  /*3c80*/  UIADD3 UR63, UPT, UPT, UR5, 0x10, URZ ;  /* 0x00000010053f7890 */ /* 0x000fe2000fffe0ff */
[----:B-1----:R-:W-:Y:S01]  /*3c90*/  MOV.SPILL R5, UR64 ;  /* 0x0000004000057c02 */ /* 0x002fe20009000f00 */
[----:B------:R-:W-:Y:S01]  /*3ca0*/  UISETP.NE.AND UP1, UPT, UR9, 0x2, UPT ;  /* 0x000000020900788c */ /* 0x000fe2000bf25270 */
[----:B------:R-:W-:Y:S01]  /*3cb0*/  PLOP3.LUT P0, PT, PT, PT, UP0, 0x80, 0x8 ;  /* 0x000000000008781c */ /* 0x000fe20003f0f008 */
[----:B------:R-:W-:Y:S02]  /*3cc0*/  ULEA UR6, UR7, UR67, 0xb ;  /* 0x0000004307067291 */ /* 0x000fe4000f8e58ff */
[----:B------:R-:W-:Y:S02]  /*3cd0*/  USEL UR5, URZ, 0x1, UP1 ;  /* 0x00000001ff057887 */ /* 0x000fe40008800000 */
[----:B------:R-:W-:Y:S02]  /*3ce0*/  USEL UR9, UR9, URZ, UP1 ;  /* 0x000000ff09097287 */ /* 0x000fe40008800000 */
[----:B------:R-:W-:Y:S02]  /*3cf0*/  ULEA UR4, UR7, UR66, 0xc ;  /* 0x0000004207047291 */ /* 0x000fe4000f8e60ff */
[----:B------:R-:W-:Y:S01]  /*3d00*/  @UP0 ULEA UR7, UR9, UR62, 0x3 ;  /* 0x0000003e09070291 */ /* 0x000fe2000f8e18ff */
[----:B------:R-:W-:Y:S01]  /*3d10*/  LOP3.LUT R3, R3, UR5, RZ, 0x3c, !PT ;  /* 0x0000000503037c12 */ /* 0x000fe2000f8e3cff */
[----:B------:R-:W-:Y:S02]  /*3d20*/  UIADD3 UR20, UPT, UPT, UR6, 0x2, URZ ;  /* 0x0000000206147890 */ /* 0x000fe4000fffe0ff */
[----:B------:R-:W-:Y:S01]  /*3d30*/  UIADD3 UR18, UPT, UPT, UR4, 0x2, URZ ;  /* 0x0000000204127890 */ /* 0x000fe2000fffe0ff */
[----:B------:R-:W-:Y:S01]  /*3d40*/  @P0 SHF.L.U32 R0, R3, 0x1f, RZ ;  /* 0x0000001f03000819 */ /* 0x000fe200000006ff */
[----:B------:R-:W-:Y:S02]  /*3d50*/  UIADD3 UR16, UPT, UPT, UR6, 0x4, URZ ;  /* 0x0000000406107890 */ /* 0x000fe4000fffe0ff */
[----:B------:R-:W-:Y:S01]  /*3d60*/  UIADD3 UR10, UPT, UPT, UR4, 0x4, URZ ;  /* 0x00000004040a7890 */ /* 0x000fe2000fffe0ff */
[----:B------:R2:W3:Y:S01]  /*3d70*/  @P0 SYNCS.PHASECHK.TRANS64.TRYWAIT P2, [UR7], R0 ;  /* 0x00000000ff0005a7 */ /* 0x0004e20008041107 */
[----:B------:R-:W-:Y:S02]  /*3d80*/  UIADD3 UR14, UPT, UPT, UR6, 0x6, URZ ;  /* 0x00000006060e7890 */ /* 0x000fe4000fffe0ff */
        /* <DEDUP_REMOVED lines=21> */
[----:B------:R-:W-:Y:S01]  /*3ee0*/  UIADD3 UR61, UPT, UPT, UR61, -0x1, URZ ;  /* 0xffffffff3d3d7890 */ /* 0x000fe2000fffe0ff */
[----:B------:R-:W-:Y:S01]  /*3ef0*/  UMOV UR7, 0x40004040 ;  /* 0x4000404000077882 */ /* 0x000fe20000000000 */
[----:B------:R-:W-:Y:S01]  /*3f00*/  UMOV UR64, 0x0 ;  /* 0x0000000000407882 */ /* 0x000fe20000000000 */
[----:B------:R-:W-:Y:S01]  /*3f10*/  UMOV UR65, 0x10200010 ;  /* 0x1020001000417882 */ /* 0x000fe20000000000 */
[----:B------:R-:W-:Y:S01]  /*3f20*/  UMOV UR5, 0x40004040 ;  /* 0x4000404000057882 */ /* 0x000fe20000000000 */
[----:B------:R-:W-:Y:S01]  /*3f30*/  UMOV UR21, 0x40004040 ;  /* 0x4000404000157882 */ /* 0x000fe20000000000 */
[----:B------:R1:W-:Y:S01]  /*3f40*/  UTCHMMA.2CTA gdesc[UR4], gdesc[UR6], tmem[UR8], tmem[UR64], idesc[UR65], UP3 ;  /* 0x00ff4006040075ea */ /* 0x0003e20009a00008 */
[----:B------:R-:W-:Y:S01]  /*3f50*/  UPLOP3.LUT UP3, UPT, UPT, UPT, UPT, 0x80, 0x8 ;  /* 0x000000000008789c */ /* 0x000fe20003f6f070 */
[----:B------:R-:W-:Y:S01]  /*3f60*/  UMOV UR19, 0x40004040 ;  /* 0x4000404000137882 */ /* 0x000fe20000000000 */
[----:B------:R-:W-:Y:S01]  /*3f70*/  UMOV UR17, 0x40004040 ;  /* 0x4000404000117882 */ /* 0x000fe20000000000 */
[----:B------:R4:W-:Y:S01]  /*3f80*/  UTCHMMA.2CTA gdesc[UR18], gdesc[UR20], tmem[UR8], tmem[UR64], idesc[UR65], UPT ;  /* 0x00ff4014120075ea */ /* 0x0009e2000ba00008 */
        /* <DEDUP_REMOVED lines=19> */
[----:B-1----:R-:W-:Y:S01]  /*40c0*/  UMOV UR7, 0x10200010 ;  /* 0x1020001000077882 */ /* 0x002fe20000000000 */
[----:B------:R-:W-:Y:S01]  /*40d0*/  UMOV UR35, 0x40004040 ;  /* 0x4000404000237882 */ /* 0x000fe20000000000 */
[----:B------:R-:W-:Y:S01]  /*40e0*/  UMOV UR33, 0x40004040 ;  /* 0x4000404000217882 */ /* 0x000fe20000000000 */
[----:B------:R-:W-:Y:S01]  /*40f0*/  UMOV UR27, 0x40004040 ;  /* 0x40004040001b7882 */ /* 0x000fe20000000000 */
[----:B------:R-:W-:Y:S01]  /*4100*/  UMOV UR25, 0x40004040 ;  /* 0x4000404000197882 */ /* 0x000fe20000000000 */
[----:B----4-:R-:W-:Y:S02]  /*4110*/  UIADD3 UR20, UPT, UPT, UR4, 0xc02, URZ ;  /* 0x00000c0204147890 */ /* 0x010fe4000fffe0ff */
[----:B------:R-:W-:Y:S02]  /*4120*/  UIADD3 UR18, UPT, UPT, UR6, 0x604, URZ ;  /* 0x0000060406127890 */ /* 0x000fe4000fffe0ff */
[----:B--2---:R-:W-:Y:S02]  /*4130*/  UIADD3 UR16, UPT, UPT, UR4, 0xc04, URZ ;  /* 0x00000c0404107890 */ /* 0x004fe4000fffe0ff */
[----:B------:R-:W-:Y:S01]  /*4140*/  UIADD3 UR10, UPT, UPT, UR6, 0x606, URZ ;  /* 0x00000606060a7890 */ /* 0x000fe2000fffe0ff */
[----:B------:R-:W-:Y:S01]  /*4150*/  R2UR.FILL UR65, R6 ;  /* 0x00000000064172ca */ /* 0x000fe200004e0000 */
[----:B------:R-:W-:Y:S01]  /*4160*/  UMOV UR14, 0x0 ;  /* 0x00000000000e7882 */ /* 0x000fe20000000000 */
[----:B------:R-:W-:Y:S01]  /*4170*/  UMOV UR15, 0x10200010 ;  /* 0x10200010000f7882 */ /* 0x000fe20000000000 */
[----:B------:R-:W-:Y:S01]  /*4180*/  UMOV UR12, 0x0 ;  /* 0x00000000000c7882 */ /* 0x000fe20000000000 */
[----:B------:R-:W-:Y:S01]  /*4190*/  UTCHMMA.2CTA gdesc[UR28], gdesc[UR30], tmem[UR8], tmem[UR14], idesc[UR15], UPT ;  /* 0x00ff0e1e1c0075ea */ /* 0x000fe2000ba00008 */
[----:B------:R-:W-:Y:S01]  /*41a0*/  UTCHMMA.2CTA gdesc[UR56], gdesc[UR58], tmem[UR8], tmem[UR14], idesc[UR15], UPT ;  /* 0x00ff0e3a380075ea */ /* 0x000fe2000ba00008 */
[----:B------:R-:W-:Y:S01]  /*41b0*/  UMOV UR13, 0x10200010 ;  /* 0x10200010000d7882 */ /* 0x000fe20000000000 */
[----:B------:R-:W-:Y:S01]  /*41c0*/  UTCHMMA.2CTA gdesc[UR52], gdesc[UR54], tmem[UR8], tmem[UR14], idesc[UR15], UPT ;  /* 0x00ff0e36340075ea */ /* 0x000fe2000ba00008 */
[----:B------:R-:W-:Y:S01]  /*41d0*/  UIADD3 UR4, UPT, UPT, UR4, 0xc06, URZ ;  /* 0x00000c0604047890 */ /* 0x000fe2000fffe0ff */
[----:B------:R-:W-:Y:S01]  /*41e0*/  UTCHMMA.2CTA gdesc[UR48], gdesc[UR50], tmem[UR8], tmem[UR12], idesc[UR13], UPT ;  /* 0x00ff0c32300075ea */ /* 0x000fe2000ba00008 */
[----:B------:R-:W-:Y:S01]  /*41f0*/  UTCHMMA.2CTA gdesc[UR44], gdesc[UR46], tmem[UR8], tmem[UR12], idesc[UR13], UPT ;  /* 0x00ff0c2e2c0075ea */ /* 0x000fe2000ba00008 */
[----:B------:R-:W-:Y:S01]  /*4200*/  UMOV UR6, 0x0 ;  /* 0x0000000000067882 */ /* 0x000fe20000000000 */
[----:B------:R-:W-:Y:S01]  /*4210*/  UTCHMMA.2CTA gdesc[UR40], gdesc[UR42], tmem[UR8], tmem[UR12], idesc[UR13], UPT ;  /* 0x00ff0c2a280075ea */ /* 0x000fe2000ba00008 */
[----:B------:R1:W-:Y:S01]  /*4220*/  UTCHMMA.2CTA gdesc[UR36], gdesc[UR38], tmem[UR8], tmem[UR6], idesc[UR7], UPT ;  /* 0x00ff0626240075ea */ /* 0x0003e2000ba00008 */
[----:B------:R2:W-:Y:S01]  /*4230*/  UTCHMMA.2CTA gdesc[UR32], gdesc[UR34], tmem[UR8], tmem[UR76], idesc[UR77], UPT ;  /* 0x00ff4c22200075ea */ /* 0x0005e2000ba00008 */
[----:B------:R-:W-:Y:S01]  /*4240*/  UMOV UR23, 0x40004040 ;  /* 0x4000404000177882 */ /* 0x000fe20000000000 */
[----:B------:R2:W-:Y:S01]  /*4250*/  UTCHMMA.2CTA gdesc[UR24], gdesc[UR26], tmem[UR8], tmem[UR74], idesc[UR75], UPT ;  /* 0x00ff4a1a180075ea */ /* 0x0005e2000ba00008 */
[----:B------:R-:W-:Y:S01]  /*4260*/  R2UR.FILL UR64, R5 ;  /* 0x00000000054072ca */ /* 0x000fe200004e0000 */
[----:B------:R2:W-:Y:S01]  /*4270*/  UTCHMMA.2CTA gdesc[UR20], gdesc[UR22], tmem[UR8], tmem[UR72], idesc[UR73], UPT ;  /* 0x00ff4816140075ea */ /* 0x0005e2000ba00008 */
[----:B------:R2:W-:Y:S01]  /*4280*/  UTCHMMA.2CTA gdesc[UR16], gdesc[UR18], tmem[UR8], tmem[UR70], idesc[UR71], UPT ;  /* 0x00ff4612100075ea */ /* 0x0005e2000ba00008 */
[----:B------:R2:W-:Y:S01]  /*4290*/  UTCHMMA.2CTA gdesc[UR4], gdesc[UR10], tmem[UR8], tmem[UR68], idesc[UR69], UPT ;  /* 0x00ff440a040075ea */ /* 0x0005e2000ba00008 */
[----:B------:R2:W-:Y:S09]  /*42a0*/  UTCBAR.2CTA.MULTICAST [UR63], URZ, UR65 ;  /* 0x000000ff3f0073e9 */ /* 0x0005f20008200841 */
[----:B------:R-:W-:Y:S01]  /*42b0*/  UISETP.NE.AND UP0, UPT, UR60, UR64, UPT ;  /* 0x000000403c00728c */ /* 0x000fe2000bf05270 */
[----:B-1----:R-:W-:Y:S08]  /*42c0*/  UMOV UR7, UR9 ;  /* 0x0000000900077c82 */ /* 0x002ff00008000000 */
[----:B---3--:R-:W-:Y:S05]  /*42d0*/  BRA.U UP0, `(.L_x_75) ;  /* 0xfffffff900447547 */ /* 0x008fea000b83ffff */
.L_x_72:
[----:B--2---:R-:W-:Y:S01]  /*42e0*/  R2UR UR4, R4 ;  /* 0x00000000040472ca */ /* 0x004fe200000e0000 */
[----:B------:R-:W-:Y:S01]  /*42f0*/  UMOV UR60, UR64 ;  /* 0x00000040003c7c82 */ /* 0x000fe20008000000 */
[----:B------:R-:W-:-:S11]  /*4300*/  R2UR UR5, R14 ;  /* 0x000000000e0572ca */ /* 0x000fd600000e0000 */
[----:B------:R-:W-:-:S09]  /*4310*/  UIADD3 UR4, UPT, UPT, UR4, 0x90, URZ ;  /* 0x0000009004047890 */ /* 0x000fd2000fffe0ff */
[----:B------:R2:W-:Y:S01]  /*4320*/  UTCBAR.2CTA.MULTICAST [UR4], URZ, UR5 ;  /* 0x000000ff040073e9 */ /* 0x0005e20008200805 */
[----:B------:R-:W-:Y:S02]  /*4330*/  NOP ;  /* 0x0000000000007918 */ /* 0x000fe40000000000 */
.L_x_70:
[----:B--2---:R-:W-:Y:S02]  /*4340*/  R2UR UR4, R2 ;  /* 0x00000000020472ca */ /* 0x004fe400000e0000 */
[----:B------:R-:W-:-:S04]  /*4350*/  ISETP.NE.AND P0, PT, R9, 0x2, PT ;  /* 0x000000020900780c */ /* 0x000fc80003f05270 */
[----:B-1----:R-:W-:Y:S02]  /*4360*/  SEL R0, RZ, 0x1, P0 ;  /* 0x00000001ff007807 */ /* 0x002fe40000000000 */
[----:B------:R-:W-:Y:S02]  /*4370*/  SEL R9, R9, RZ, P0 ;  /* 0x000000ff09097207 */ /* 0x000fe40000000000 */
[----:B------:R-:W-:-:S03]  /*4380*/  LOP3.LUT R8, R8, R0, RZ, 0x3c, !PT ;  /* 0x0000000008087212 */ /* 0x000fc600078e3cff */
[----:B------:R-:W-:-:S04]  /*4390*/  UIADD3 UR4, UPT, UPT, UR4, 0x1, URZ ;  /* 0x0000000104047890 */ /* 0x000fc8000fffe0ff */
[----:B------:R-:W-:-:S04]  /*43a0*/  UISETP.NE.AND UP0, UPT, UR4, 0x4, UPT ;  /* 0x000000040400788c */ /* 0x000fc8000bf05270 */
[----:B------:R-:W-:Y:S02]  /*43b0*/  USEL UR5, URZ, 0x1, UP0 ;  /* 0x00000001ff057887 */ /* 0x000fe40008000000 */
[----:B------:R-:W-:-:S04]  /*43c0*/  USEL UR4, UR4, URZ, UP0 ;  /* 0x000000ff04047287 */ /* 0x000fc80008000000 */
[----:B------:R-:W-:Y:S02]  /*43d0*/  LOP3.LUT R10, R10, UR5, RZ, 0x3c, !PT ;  /* 0x000000050a0a7c12 */ /* 0x000fe4000f8e3cff */
[----:B------:R-:W-:Y:S01]  /*43e0*/  IMAD.U32 R2, RZ, RZ, UR4 ;  /* 0x00000004ff027e24 */ /* 0x000fe2000f8e00ff */
[----:B------:R-:W-:Y:S06]  /*43f0*/  @P1 BRA `(.L_x_76) ;  /* 0xfffffff4005c1947 */ /* 0x000fec000383ffff */
[----:B------:R-:W1:Y:S01]  /*4400*/  S2UR UR8, SR_CgaCtaId ;  /* 0x00000000000879c3 */ /* 0x000e620000008800 */
[----:B------:R-:W-:Y:S01]  /*4410*/  ELECT P0, URZ, PT ;  /* 0x0000000000ff782f */ /* 0x000fe20003800000 */
[----:B------:R-:W-:Y:S01]  /*4420*/  IMAD.MOV.U32 R0, RZ, RZ, 0x1 ;  /* 0x00000001ff007424 */ /* 0x000fe200078e00ff */
[----:B------:R-:W-:Y:S01]  /*4430*/  UMOV UR4, 0x40 ;  /* 0x0000004000047882 */ /* 0x000fe20000000000 */
[----:B------:R-:W-:-:S04]  /*4440*/  R2UR UR5, R12 ;  /* 0x000000000c0572ca */ /* 0x000fc800000e0000 */
[----:B------:R-:W-:Y:S09]  /*4450*/  UVIRTCOUNT.DEALLOC.SMPOOL 0x80 ;  /* 0x000000800000784c */ /* 0x000ff20000000000 */
[----:B------:R-:W-:Y:S02]  /*4460*/  UISETP.NE.AND UP0, UPT, UR5, URZ, UPT ;  /* 0x000000ff0500728c */ /* 0x000fe4000bf05270 */
[----:B-1----:R-:W-:-:S09]  /*4470*/  ULEA UR8, UR8, UR4, 0x18 ;  /* 0x0000000408087291 */ /* 0x002fd2000f8ec0ff */
[----:B------:R1:W-:Y:S01]  /*4480*/  @P0 STS.U8 [UR8+0x1c], R0 ;  /* 0x00001c00ff000988 */ /* 0x0003e20008000008 */
[----:B------:R-:W-:Y:S05]  /*4490*/  BRA.U UP0, `(.L_x_77) ;  /* 0x0000000100a87547 */ /* 0x000fea000b800000 */
[----:B------:R-:W-:Y:S01]  /*44a0*/  R2UR UR4, R2 ;  /* 0x00000000020472ca */ /* 0x000fe200000e0000 */
[----:B------:R-:W-:Y:S01]  /*44b0*/  UIADD3 UR7, UPT, UPT, UR62, 0xb0, URZ ;  /* 0x000000b03e077890 */ /* 0x000fe2000fffe0ff */
[----:B------:R-:W-:-:S11]  /*44c0*/  SHF.L.U32 R3, R10, 0x1f, RZ ;  /* 0x0000001f0a037819 */ /* 0x000fd600000006ff */
[----:B------:R-:W-:-:S09]  /*44d0*/  ULEA UR4, UR4, UR7, 0x3 ;  /* 0x0000000704047291 */ /* 0x000fd2000f8e18ff */
[----:B------:R-:W2:Y:S02]  /*44e0*/  SYNCS.PHASECHK.TRANS64.TRYWAIT P0, [UR4], R3 ;  /* 0x00000003ff0075a7 */ /* 0x000ea40008001104 */
[----:B--2---:R-:W-:Y:S05]  /*44f0*/  @!P0 BRA `(.L_x_78) ;  /* 0x0000005c008c8947 */ /* 0x004fea0003800000 */
.L_x_170:
[----:B------:R-:W-:-:S13]  /*4500*/  R2UR UR4, R2 ;  /* 0x00000000020472ca */ /* 0x000fda00000e0000 */
[----:B------:R-:W-:-:S04]  /*4510*/  UIADD3 UR4, UPT, UPT, UR4, 0x1, URZ ;  /* 0x0000000104047890 */ /* 0x000fc8000fffe0ff */
[----:B------:R-:W-:-:S04]  /*4520*/  UISETP.NE.AND UP1, UPT, UR4, 0x4, UPT ;  /* 0x000000040400788c */ /* 0x000fc8000bf25270 */
[----:B------:R-:W-:Y:S02]  /*4530*/  USEL UR6, URZ, 0x1, UP1 ;  /* 0x00000001ff067887 */ /* 0x000fe40008800000 */
[----:B------:R-:W-:-:S04]  /*4540*/  USEL UR4, UR4, URZ, UP1 ;  /* 0x000000ff04047287 */ /* 0x000fc80008800000 */
[----:B------:R-:W-:Y:S01]  /*4550*/  ULEA UR5, UR4, UR7, 0x3 ;  /* 0x0000000704057291 */ /* 0x000fe2000f8e18ff */
[----:B------:R-:W-:-:S04]  /*4560*/  LOP3.LUT R2, R10, UR6, RZ, 0x3c, !PT ;  /* 0x000000060a027c12 */ /* 0x000fc8000f8e3cff */
[----:B-1----:R-:W-:-:S04]  /*4570*/  SHF.L.U32 R3, R2, 0x1f, RZ ;  /* 0x0000001f02037819 */ /* 0x002fc800000006ff */
[----:B------:R-:W1:Y:S02]  /*4580*/  SYNCS.PHASECHK.TRANS64.TRYWAIT P0, [UR5], R3 ;  /* 0x00000003ff0075a7 */ /* 0x000e640008001105 */
[----:B-1----:R-:W-:Y:S05]  /*4590*/  @!P0 BRA `(.L_x_79) ;  /* 0x0000005c007c8947 */ /* 0x002fea0003800000 */
.L_x_172:
        /* <DEDUP_REMOVED lines=9> */
.L_x_174:
[----:B------:R-:W-:-:S04]  /*4630*/  UIADD3 UR4, UPT, UPT, UR4, 0x1, URZ ;  /* 0x0000000104047890 */ /* 0x000fc8000fffe0ff */
[----:B------:R-:W-:-:S04]  /*4640*/  UISETP.NE.AND UP1, UPT, UR4, 0x4, UPT ;  /* 0x000000040400788c */ /* 0x000fc8000bf25270 */
[----:B------:R-:W-:Y:S02]  /*4650*/  USEL UR5, URZ, 0x1, UP1 ;  /* 0x00000001ff057887 */ /* 0x000fe40008800000 */
[----:B------:R-:W-:-:S04]  /*4660*/  USEL UR4, UR4, URZ, UP1 ;  /* 0x000000ff04047287 */ /* 0x000fc80008800000 */
[----:B------:R-:W-:Y:S01]  /*4670*/  ULEA UR4, UR4, UR7, 0x3 ;  /* 0x0000000704047291 */ /* 0x000fe2000f8e18ff */
[----:B------:R-:W-:-:S04]  /*4680*/  LOP3.LUT R2, R2, UR5, RZ, 0x3c, !PT ;  /* 0x0000000502027c12 */ /* 0x000fc8000f8e3cff */
[----:B------:R-:W-:Y:S01]  /*4690*/  SHF.L.U32 R2, R2, 0x1f, RZ ;  /* 0x0000001f02027819 */ /* 0x000fe200000006ff */
[----:B-1----:R-:W-:-:S04]  /*46a0*/  IMAD.U32 R0, RZ, RZ, UR4 ;  /* 0x00000004ff007e24 */ /* 0x002fc8000f8e00ff */
[----:B------:R1:W2:Y:S03]  /*46b0*/  SYNCS.PHASECHK.TRANS64.TRYWAIT P0, [R0+URZ], R2 ;  /* 0x00000002000075a7 */ /* 0x0002a600080011ff */
[----:B--2---:R-:W-:Y:S05]  /*46c0*/  @!P0 NANOSLEEP.SYNCS 0x989680 ;  /* 0x009896800000895d */ /* 0x004fea0003900000 */
[----:B------:R-:W2:Y:S02]  /*46d0*/  @!P0 SYNCS.PHASECHK.TRANS64 P0, [R0+URZ], R2 ;  /* 0x00000002000085a7 */ /* 0x000ea400080010ff */
[----:B--2---:R-:W-:Y:S05]  /*46e0*/  @P0 BRA `(.L_x_81) ;  /* 0x0000000000240947 */ /* 0x004fea0003800000 */
.L_x_82:
[----:B--2---:R2:W3:Y:S02]  /*46f0*/  SYNCS.PHASECHK.TRANS64.TRYWAIT P0, [R0+URZ], R2 ;  /* 0x00000002000075a7 */ /* 0x0044e400080011ff */
[----:B---3--:R-:W-:Y:S05]  /*4700*/  @!P0 NANOSLEEP.SYNCS 0x989680 ;  /* 0x009896800000895d */ /* 0x008fea0003900000 */
[----:B------:R-:W3:Y:S02]  /*4710*/  @!P0 SYNCS.PHASECHK.TRANS64 P0, [R0+URZ], R2 ;  /* 0x00000002000085a7 */ /* 0x000ee400080010ff */
[----:B---3--:R-:W-:Y:S05]  /*4720*/  @!P0 BRA `(.L_x_82) ;  /* 0xfffffffc00f08947 */ /* 0x008fea000383ffff */
[----:B------:R-:W-:Y:S05]  /*4730*/  BRA `(.L_x_81) ;  /* 0x0000000000107947 */ /* 0x000fea0003800000 */
.L_x_77:
[----:B------:R-:W-:Y:S01]  /*4740*/  R2UR UR5, R11 ;  /* 0x000000000b0572ca */ /* 0x000fe200000e0000 */
[----:B------:R-:W-:-:S12]  /*4750*/  UIADD3 UR4, UPT, UPT, UR62, 0xf0, URZ ;  /* 0x000000f03e047890 */ /* 0x000fd8000fffe0ff */
[----:B------:R-:W-:-:S09]  /*4760*/  UPRMT UR4, UR5, 0x654, UR4 ;  /* 0x0000065405047896 */ /* 0x000fd20008000004 */
[----:B------:R-:W-:Y:S03]  /*4770*/  SYNCS.ARRIVE.TRANS64.RED.A1T0 RZ, [UR4], RZ ;  /* 0x000000ffffff79a7 */ /* 0x000fe60008100404 */
.L_x_81:
[----:B-12---:R-:W-:Y:S01]  /*4780*/  SHF.L.U32 R2, RZ, 0x1f, RZ ;  /* 0x0000001fff027819 */ /* 0x006fe200000006ff */
[----:B------:R-:W-:Y:S01]  /*4790*/  UIADD3 UR4, UPT, UPT, UR62, 0xf0, URZ ;  /* 0x000000f03e047890 */ /* 0x000fe2000fffe0ff */
[----:B------:R-:W-:Y:S02]  /*47a0*/  PLOP3.LUT P0, PT, PT, PT, UP0, 0x80, 0x8 ;  /* 0x000000000008781c */ /* 0x000fe40003f0f008 */
[----:B------:R-:W1:Y:S02]  /*47b0*/  SYNCS.PHASECHK.TRANS64.TRYWAIT P1, [UR62+0xf0], R2 ;  /* 0x0000f002ff0075a7 */ /* 0x000e64000802113e */
[----:B-1----:R-:W-:Y:S09]  /*47c0*/  @!P1 BRA `(.L_x_83) ;  /* 0x0000005c00209947 */ /* 0x002ff20003800000 */
.L_x_176:
[----:B------:R-:W-:Y:S02]  /*47d0*/  R2UR UR6, R11 ;  /* 0x000000000b0672ca */ /* 0x000fe400000e0000 */
[----:B------:R-:W-:-:S11]  /*47e0*/  R2UR UR5, R16 ;  /* 0x00000000100572ca */ /* 0x000fd600000e0000 */
[----:B------:R-:W-:-:S03]  /*47f0*/  @!UP0 UPRMT UR4, UR6, 0x654, UR4 ;  /* 0x0000065406048896 */ /* 0x000fc60008000004 */
[----:B------:R-:W-:-:S06]  /*4800*/  UMOV UR6, 0x1 ;  /* 0x0000000100067882 */ /* 0x000fcc0000000000 */
[----:B------:R-:W-:Y:S01]  /*4810*/  @!P0 SYNCS.ARRIVE.TRANS64.RED.A1T0 RZ, [UR4], RZ ;  /* 0x000000ffffff89a7 */ /* 0x000fe20008100404 */
[----:B------:R-:W-:Y:S01]  /*4820*/  NOP ;  /* 0x0000000000007918 */ /* 0x000fe20000000000 */
[----:B-1----:R-:W1:Y:S01]  /*4830*/  LDS R0, [UR8+0x14] ;  /* 0x00001408ff007984 */ /* 0x002e620008000800 */
[----:B------:R-:W-:-:S03]  /*4840*/  ULOP3.LUT UR4, UR5, 0xffff, URZ, 0xc0, !UPT ;  /* 0x0000ffff05047892 */ /* 0x000fc6000f8ec0ff */
[----:B------:R-:W-:Y:S01]  /*4850*/  UMOV UR5, 0xffff ;  /* 0x0000ffff00057882 */ /* 0x000fe20000000000 */
[----:B------:R-:W-:-:S04]  /*4860*/  USHF.R.U32.HI UR4, URZ, 0x5, UR4 ;  /* 0x00000005ff047899 */ /* 0x000fc80008011604 */
[----:B------:R-:W-:Y:S02]  /*4870*/  USHF.L.U32 UR5, UR5, UR4, URZ ;  /* 0x0000000405057299 */ /* 0x000fe400080006ff */
[----:B------:R-:W-:-:S04]  /*4880*/  USHF.L.U32 UR4, UR6, UR4, URZ ;  /* 0x0000000406047299 */ /* 0x000fc800080006ff */
[----:B-1----:R-:W-:-:S04]  /*4890*/  LOP3.LUT R0, R0, UR5, RZ, 0xc0, !PT ;  /* 0x0000000500007c12 */ /* 0x002fc8000f8ec0ff */
[----:B------:R-:W-:-:S13]  /*48a0*/  ISETP.NE.AND P0, PT, R0, UR5, PT ;  /* 0x0000000500007c0c */ /* 0x000fda000bf05270 */
[----:B------:R-:W-:Y:S05]  /*48b0*/  @P0 BRA `(.L_x_84) ;  /* 0x0000000000580947 */ /* 0x000fea0003800000 */
[----:B------:R-:W1:Y:S02]  /*48c0*/  LDS R0, [UR8+0x18] ;  /* 0x00001808ff007984 */ /* 0x000e640008000800 */
[----:B-1----:R-:W-:-:S04]  /*48d0*/  LOP3.LUT R0, R0, UR4, RZ, 0xc0, !PT ;  /* 0x0000000400007c12 */ /* 0x002fc8000f8ec0ff */
[----:B------:R-:W-:-:S13]  /*48e0*/  ISETP.NE.AND P0, PT, R0, UR4, PT ;  /* 0x0000000400007c0c */ /* 0x000fda000bf05270 */
[----:B------:R-:W-:Y:S05]  /*48f0*/  @P0 BRA `(.L_x_85) ;  /* 0x00000000003c0947 */ /* 0x000fea0003800000 */
[----:B------:R-:W1:Y:S01]  /*4900*/  S2R R2, SR_LANEID ;  /* 0x0000000000027919 */ /* 0x000e620000000000 */
[----:B------:R-:W-:-:S06]  /*4910*/  ULOP3.LUT UR5, URZ, UR5, URZ, 0x33, !UPT ;  /* 0x00000005ff057292 */ /* 0x000fcc000f8e33ff */
[----:B------:R-:W-:-:S04]  /*4920*/  IMAD.U32 R0, RZ, RZ, UR5 ;  /* 0x00000005ff007e24 */ /* 0x000fc8000f8e00ff */
[----:B------:R2:W3:Y:S02]  /*4930*/  REDUX UR7, R0 ;  /* 0x00000000000773c4 */ /* 0x0004e40000000000 */
[----:B------:R4:W-:Y:S01]  /*4940*/  UTCATOMSWS.AND URZ, UR5 ;  /* 0x0000000500ff79e3 */ /* 0x0009e20008000000 */
[----:B--2---:R-:W-:Y:S01]  /*4950*/  LOP3.LUT R0, RZ, UR4, RZ, 0x33, !PT ;  /* 0x00000004ff007c12 */ /* 0x004fe2000f8e33ff */
[----:B------:R-:W-:Y:S02]  /*4960*/  VOTEU.ANY UR4, UPT, PT ;  /* 0x0000000000047886 */ /* 0x000fe400038e0100 */
[----:B------:R-:W-:Y:S02]  /*4970*/  UFLO.U32 UR4, UR4 ;  /* 0x00000004000472bd */ /* 0x000fe400080e0000 */
[----:B------:R-:W2:Y:S04]  /*4980*/  REDUX UR6, R0 ;  /* 0x00000000000673c4 */ /* 0x000ea80000000000 */
[----:B-1----:R-:W-:-:S02]  /*4990*/  ISETP.EQ.U32.AND P0, PT, R2, UR4, PT ;  /* 0x0000000402007c0c */ /* 0x002fc4000bf02070 */
[----:B---3--:R-:W-:-:S11]  /*49a0*/  MOV R2, UR7 ;  /* 0x0000000700027c02 */ /* 0x008fd60008000f00 */
[----:B------:R4:W-:Y:S01]  /*49b0*/  @P0 ATOMS.AND RZ, [UR8+0x14], R2 ;  /* 0x00001402ffff098c */ /* 0x0009e2000a800008 */
[----:B--2---:R-:W-:-:S05]  /*49c0*/  IMAD.U32 R0, RZ, RZ, UR6 ;  /* 0x00000006ff007e24 */ /* 0x004fca000f8e00ff */
[----:B------:R4:W-:Y:S01]  /*49d0*/  @P0 ATOMS.AND RZ, [UR8+0x18], R0 ;  /* 0x00001800ffff098c */ /* 0x0009e2000a800008 */
[----:B------:R-:W-:Y:S05]  /*49e0*/  BRA `(.L_x_86) ;  /* 0x0000000000147947 */ /* 0x000fea0003800000 */
.L_x_85:
[----:B------:R-:W-:Y:S02]  /*49f0*/  MOV R2, 0x4a10 ;  /* 0x00004a1000027802 */ /* 0x000fe40000000f00 */
[----:B-----5:R-:W-:Y:S05]  /*4a00*/  CALL.REL.NOINC `($__internal_0_$__cuda_sm10x_tcgen05_guardrail_trap_col_being_dealloced_not_returned_by_alloc) ;  /* 0x0000005c00f87944 */ /* 0x020fea0003c00000 */
[----:B------:R-:W-:Y:S05]  /*4a10*/  BRA `(.L_x_86) ;  /* 0x0000000000087947 */ /* 0x000fea0003800000 */
.L_x_84:
[----:B------:R-:W-:Y:S02]  /*4a20*/  MOV R2, 0x4a40 ;  /* 0x00004a4000027802 */ /* 0x000fe40000000f00 */
[----:B-----5:R-:W-:Y:S05]  /*4a30*/  CALL.REL.NOINC `($__internal_2_$__cuda_sm10x_tcgen05_guardrail_trap_unallocated_columns_being_dealloced) ;  /* 0x0000006000047944 */ /* 0x020fea0003c00000 */
.L_x_86:
[----:B------:R-:W-:Y:S01]  /*4a40*/  NOP ;  /* 0x0000000000007918 */ /* 0x000fe20000000000 */
[----:B----4-:R-:W-:Y:S05]  /*4a50*/  EXIT ;  /* 0x000000000000794d */ /* 0x010fea0003800000 */
.L_x_57:
[----:B------:R-:W-:-:S09]  /*4a60*/  UISETP.NE.OR UP5, UPT, UR10, 0x3, !UP5 ;  /* 0x000000030a00788c */ /* 0x000fd2000efa5670 */
[----:B------:R-:W-:Y:S05]  /*4a70*/  BRA.U UP5, `(.L_x_87) ;  /* 0x00000011050c7547 */ /* 0x000fea000b800000 */
[----:B------:R-:W1:Y:S01]  /*4a80*/  LDCU.64 UR4, c[0x0][0x888] ;  /* 0x00011100ff0477ac */ /* 0x000e620008000a00 */
[----:B------:R-:W2:Y:S01]  /*4a90*/  LDC R0, c[0x0][0xb30] ;  /* 0x0002cc00ff007b82 */ /* 0x000ea20000000800 */
[----:B------:R-:W-:Y:S02]  /*4aa0*/  HFMA2 R27, -RZ, RZ, 0, 0 ;  /* 0x00000000ff1b7431 */ /* 0x000fe400000001ff */
[----:B------:R-:W-:Y:S01]  /*4ab0*/  IMAD.MOV.U32 R29, RZ, RZ, 0x1 ;  /* 0x00000001ff1d7424 */ /* 0x000fe200078e00ff */
[----:B------:R-:W3:Y:S01]  /*4ac0*/  LDCU.64 UR14, c[0x0][0x890] ;  /* 0x00011200ff0e77ac */ /* 0x000ee20008000a00 */
[----:B------:R-:W-:Y:S01]  /*4ad0*/  IMAD.MOV.U32 R28, RZ, RZ, RZ ;  /* 0x000000ffff1c7224 */ /* 0x000fe200078e00ff */
[----:B------:R-:W-:Y:S01]  /*4ae0*/  MOV R25, 0x2000 ;  /* 0x0000200000197802 */ /* 0x000fe20000000f00 */
[----:B------:R-:W-:Y:S01]  /*4af0*/  UPLOP3.LUT UP1, UPT, UPT, UPT, UPT, 0x40, 0x4 ;  /* 0x000000000004789c */ /* 0x000fe20003f2e870 */
[----:B------:R-:W4:Y:S08]  /*4b00*/  LDC R24, c[0x0][0x370] ;  /* 0x0000dc00ff187b82 */ /* 0x000f300000000800 */
[----:B------:R-:W4:Y:S01]  /*4b10*/  LDC R3, c[0x0][0xb0c] ;  /* 0x0002c300ff037b82 */ /* 0x000f220000000800 */
[----:B-1----:R-:W-:-:S03]  /*4b20*/  UISETP.NE.U32.AND UP2, UPT, UR4, URZ, UPT ;  /* 0x000000ff0400728c */ /* 0x002fc6000bf45070 */
[----:B------:R-:W-:Y:S01]  /*4b30*/  UMOV UR4, 0x400 ;  /* 0x0000040000047882 */ /* 0x000fe20000000000 */
[----:B---3--:R-:W-:Y:S02]  /*4b40*/  UISETP.NE.U32.AND UP3, UPT, UR14, URZ, UPT ;  /* 0x000000ff0e00728c */ /* 0x008fe4000bf65070 */
[----:B------:R-:W-:Y:S01]  /*4b50*/  ULEA UR4, UR46, UR4, 0x18 ;  /* 0x000000042e047291 */ /* 0x000fe2000f8ec0ff */
[----:B------:R-:W1:Y:S01]  /*4b60*/  LDC R18, c[0x0][0xb20] ;  /* 0x0002c800ff127b82 */ /* 0x000e620000000800 */
[----:B--2---:R-:W-:Y:S01]  /*4b70*/  ISETP.NE.AND P1, PT, R0, 0x1, PT ;  /* 0x000000010000780c */ /* 0x004fe20003f25270 */
[----:B------:R-:W-:Y:S02]  /*4b80*/  UISETP.NE.AND.EX UP2, UPT, UR5, URZ, UPT, UP2 ;  /* 0x000000ff0500728c */ /* 0x000fe4000bf45320 */
[----:B------:R-:W-:Y:S02]  /*4b90*/  UIADD3 UR13, UPT, UPT, UR4, 0x38, URZ ;  /* 0x00000038040d7890 */ /* 0x000fe4000fffe0ff */
[----:B------:R-:W-:-:S02]  /*4ba0*/  UIADD3 UR33, UPT, UPT, UR4, 0x20, URZ ;  /* 0x0000002004217890 */ /* 0x000fc4000fffe0ff */
[----:B------:R-:W2:Y:S01]  /*4bb0*/  LDC.64 R30, c[0x0][0x348] ;  /* 0x0000d200ff1e7b82 */ /* 0x000ea20000000a00 */
[----:B------:R-:W-:Y:S02]  /*4bc0*/  UIADD3 UR25, UPT, UPT, UR4, 0x28, URZ ;  /* 0x0000002804197890 */ /* 0x000fe4000fffe0ff */
[----:B------:R-:W-:Y:S02]  /*4bd0*/  UIADD3 UR17, UPT, UPT, UR4, 0x30, URZ ;  /* 0x0000003004117890 */ /* 0x000fe4000fffe0ff */
[----:B------:R-:W-:Y:S02]  /*4be0*/  UPRMT UR13, UR46, 0x654, UR13 ;  /* 0x000006542e0d7896 */ /* 0x000fe4000800000d */
[----:B------:R-:W-:Y:S01]  /*4bf0*/  UISETP.NE.AND.EX UP3, UPT, UR15, URZ, UPT, UP3 ;  /* 0x000000ff0f00728c */ /* 0x000fe2000bf65330 */
[----:B------:R-:W3:Y:S08]  /*4c00*/  LDC.64 R16, c[0x0][0xb10] ;  /* 0x0002c400ff107b82 */ /* 0x000ef00000000a00 */
[----:B------:R-:W1:Y:S08]  /*4c10*/  LDC.64 R6, c[0x0][0xb18] ;  /* 0x0002c600ff067b82 */ /* 0x000e700000000a00 */
[----:B------:R-:W1:Y:S08]  /*4c20*/  LDC.64 R4, c[0x0][0xb28] ;  /* 0x0002ca00ff047b82 */ /* 0x000e700000000a00 */
[----:B----4-:R-:W1:Y:S02]  /*4c30*/  LDC R19, c[0x0][0x374] ;  /* 0x0000dd00ff137b82 */ /* 0x010e640000000800 */
.L_x_98:
[C---:B------:R-:W-:Y:S02]  /*4c40*/  LEA R0, R28.reuse, UR4, 0x3 ;  /* 0x000000041c007c11 */ /* 0x040fe4000f8e18ff */
[----:B------:R-:W-:Y:S02]  /*4c50*/  SHF.L.U32 R2, R27, 0x1f, RZ ;  /* 0x0000001f1b027819 */ /* 0x000fe400000006ff */
[----:B------:R-:W-:Y:S02]  /*4c60*/  LEA R20, R28, UR4, 0x4 ;  /* 0x000000041c147c11 */ /* 0x000fe4000f8e20ff */
[----:B----4-:R-:W4:Y:S02]  /*4c70*/  SYNCS.PHASECHK.TRANS64.TRYWAIT P0, [R0+URZ+0x70], R2 ;  /* 0x00007002000075a7 */ /* 0x010f2400080011ff */
[----:B----4-:R-:W-:Y:S05]  /*4c80*/  @!P0 BRA `(.L_x_88) ;  /* 0x0000005800088947 */ /* 0x010fea0003800000 */
.L_x_177:
[----:B------:R-:W-:Y:S01]  /*4c90*/  ISETP.GE.AND P0, PT, R40, 0x1, PT ;  /* 0x000000012800780c */ /* 0x000fe20003f06270 */
[----:B------:R-:W1:Y:S01]  /*4ca0*/  LDS.128 R20, [R20+0x100] ;  /* 0x0001000014147984 */ /* 0x000e620000000c00 */
[----:B----4-:R-:W-:Y:S01]  /*4cb0*/  VIADD R0, R0, 0x80 ;  /* 0x0000008000007836 */ /* 0x010fe20000000000 */
[----:B------:R-:W-:Y:S01]  /*4cc0*/  @!PT LDS RZ, [RZ] ;  /* 0x00000000fffff984 */ /* 0x000fe20000000800 */
[----:B------:R-:W-:Y:S01]  /*4cd0*/  @!PT LDS RZ, [RZ] ;  /* 0x00000000fffff984 */ /* 0x000fe20000000800 */
[----:B------:R-:W-:Y:S01]  /*4ce0*/  @!PT LDS RZ, [RZ] ;  /* 0x00000000fffff984 */ /* 0x000fe20000000800 */
[----:B------:R-:W-:Y:S01]  /*4cf0*/  @!PT LDS RZ, [RZ] ;  /* 0x00000000fffff984 */ /* 0x000fe20000000800 */
[----:B------:R4:W-:Y:S06]  /*4d00*/  MEMBAR.ALL.CTA ;  /* 0x0000000000007992 */ /* 0x0009ec0000008000 */
[----:B----4-:R-:W4:Y:S01]  /*4d10*/  FENCE.VIEW.ASYNC.S ;  /* 0x00000000000073c6 */ /* 0x010f220000000000 */
[----:B------:R-:W-:Y:S04]  /*4d20*/  PRMT R0, RZ, 0x654, R0 ;  /* 0x00000654ff007816 */ /* 0x000fe80000000000 */
[----:B----4-:R4:W-:Y:S01]  /*4d30*/  SYNCS.ARRIVE.TRANS64.RED.A1T0 RZ, [R0+URZ], RZ ;  /* 0x000000ff00ff79a7 */ /* 0x0109e200081004ff */
[----:B-1----:R-:W-:Y:S11]  /*4d40*/  LOP3.LUT P3, RZ, R22, 0x1, RZ, 0xc0, !PT ;  /* 0x0000000116ff7812 */ /* 0x002ff6000786c0ff */
[----:B------:R-:W-:Y:S02]  /*4d50*/  @!UPT UIADD3 URZ, UPT, UPT, URZ, URZ, URZ ;  /* 0x000000fffffff290 */ /* 0x000fe4000fffe0ff */
[----:B------:R-:W-:Y:S02]  /*4d60*/  @P3 MOV R11, R20 ;  /* 0x00000014000b3202 */ /* 0x000fe40000000f00 */
[----:B------:R-:W-:Y:S01]  /*4d70*/  @P3 LOP3.LUT R10, R21, 0xffff, RZ, 0xc0, !PT ;  /* 0x0000ffff150a3812 */ /* 0x000fe200078ec0ff */
[----:B----4-:R-:W-:Y:S06]  /*4d80*/  @!P0 BRA `(.L_x_89) ;  /* 0x0000000000a48947 */ /* 0x010fec0003800000 */
[-C--:B------:R-:W-:Y:S01]  /*4d90*/  IMAD.HI.U32 R0, R19, R7.reuse, RZ ;  /* 0x0000000713007227 */ /* 0x080fe200078e00ff */
[----:B------:R-:W-:Y:S02]  /*4da0*/  ISETP.NE.AND P0, PT, R6, 0x1, PT ;  /* 0x000000010600780c */ /* 0x000fe40003f05270 */
[----:B------:R-:W-:Y:S01]  /*4db0*/  ISETP.NE.AND P2, PT, R40, 0x1, PT ;  /* 0x000000012800780c */ /* 0x000fe20003f45270 */
[----:B---3--:R-:W-:Y:S01]  /*4dc0*/  IMAD.HI.U32 R9, R24, R16, RZ ;  /* 0x0000001018097227 */ /* 0x008fe200078e00ff */
[----:B------:R-:W-:Y:S02]  /*4dd0*/  SHF.R.U32.HI R0, RZ, R18, R0 ;  /* 0x00000012ff007219 */ /* 0x000fe40000011600 */
[----:B------:R-:W-:Y:S01]  /*4de0*/  ISETP.NE.AND P4, PT, R3, 0x1, PT ;  /* 0x000000010300780c */ /* 0x000fe20003f85270 */
[----:B------:R-:W-:Y:S01]  /*4df0*/  IMAD.HI.U32 R13, R10, R7, RZ ;  /* 0x000000070a0d7227 */ /* 0x000fe200078e00ff */
[----:B------:R-:W-:Y:S02]  /*4e00*/  SHF.R.U32.HI R9, RZ, R17, R9 ;  /* 0x00000011ff097219 */ /* 0x000fe40000011609 */
[----:B------:R-:W-:Y:S01]  /*4e10*/  SEL R0, R19, R0, !P0 ;  /* 0x0000000013007207 */ /* 0x000fe20004000000 */
[----:B------:R-:W-:Y:S01]  /*4e20*/  IMAD.HI.U32 R12, R11, R16, RZ ;  /* 0x000000100b0c7227 */ /* 0x000fe200078e00ff */
[----:B------:R-:W-:Y:S03]  /*4e30*/  SEL R9, R24, R9, !P4 ;  /* 0x0000000918097207 */ /* 0x000fe60006000000 */
[-C--:B------:R-:W-:Y:S01]  /*4e40*/  IMAD.HI.U32 R8, R0, R4.reuse, RZ ;  /* 0x0000000400087227 */ /* 0x080fe200078e00ff */
[----:B------:R-:W-:Y:S03]  /*4e50*/  SHF.R.U32.HI R12, RZ, R17, R12 ;  /* 0x00000011ff0c7219 */ /* 0x000fe6000001160c */
[----:B------:R-:W-:Y:S01]  /*4e60*/  IMAD.HI.U32 R2, R9, R4, RZ ;  /* 0x0000000409027227 */ /* 0x000fe200078e00ff */
[-C--:B------:R-:W-:Y:S02]  /*4e70*/  @P2 SHF.R.U32.HI R0, RZ, R5.reuse, R8 ;  /* 0x00000005ff002219 */ /* 0x080fe40000011608 */
[----:B------:R-:W-:Y:S02]  /*4e80*/  SHF.R.U32.HI R8, RZ, R18, R13 ;  /* 0x00000012ff087219 */ /* 0x000fe4000001160d */
[----:B------:R-:W-:Y:S01]  /*4e90*/  @P2 SHF.R.U32.HI R9, RZ, R5, R2 ;  /* 0x00000005ff092219 */ /* 0x000fe20000011602 */
[----:B------:R-:W-:Y:S01]  /*4ea0*/  IMAD R0, R40, R0, RZ ;  /* 0x0000000028007224 */ /* 0x000fe200078e02ff */
[----:B------:R-:W-:Y:S02]  /*4eb0*/  SEL R8, R10, R8, !P0 ;  /* 0x000000080a087207 */ /* 0x000fe40004000000 */
[----:B------:R-:W-:Y:S01]  /*4ec0*/  SEL R2, R11, R12, !P4 ;  /* 0x0000000c0b027207 */ /* 0x000fe20006000000 */
[----:B------:R-:W-:Y:S01]  /*4ed0*/  IMAD R12, R40, R9, RZ ;  /* 0x00000009280c7224 */ /* 0x000fe200078e02ff */
[C---:B------:R-:W-:Y:S01]  /*4ee0*/  ISETP.GE.AND P0, PT, R8.reuse, R0, PT ;  /* 0x000000000800720c */ /* 0x040fe20003f06270 */
[----:B------:R-:W-:Y:S03]  /*4ef0*/  IMAD.HI.U32 R0, R8, R4, RZ ;  /* 0x0000000408007227 */ /* 0x000fe600078e00ff */
[----:B------:R-:W-:Y:S02]  /*4f00*/  ISETP.GE.OR P0, PT, R2, R12, P0 ;  /* 0x0000000c0200720c */ /* 0x000fe40000706670 */
[-C--:B------:R-:W-:Y:S04]  /*4f10*/  SHF.R.U32.HI R0, RZ, R5.reuse, R0 ;  /* 0x00000005ff007219 */ /* 0x080fe80000011600 */
[----:B------:R-:W-:Y:S05]  /*4f20*/  SEL R13, R8, R0, !P2 ;  /* 0x00000000080d7207 */ /* 0x000fea0005000000 */
[----:B------:R-:W-:Y:S02]  /*4f30*/  IMAD.MOV R12, RZ, RZ, -R13 ;  /* 0x000000ffff0c7224 */ /* 0x000fe400078e0a0d */
[----:B------:R-:W-:Y:S04]  /*4f40*/  @!P0 IMAD.HI.U32 R0, R2, R4, RZ ;  /* 0x0000000402008227 */ /* 0x000fe800078e00ff */
[----:B------:R-:W-:Y:S01]  /*4f50*/  IMAD R12, R40, R12, R8 ;  /* 0x0000000c280c7224 */ /* 0x000fe200078e0208 */
[----:B------:R-:W-:Y:S04]  /*4f60*/  @!P0 SHF.R.U32.HI R0, RZ, R5, R0 ;  /* 0x00000005ff008219 */ /* 0x000fe80000011600 */
[----:B------:R-:W-:Y:S04]  /*4f70*/  @!P0 SEL R0, R2, R0, !P2 ;  /* 0x0000000002008207 */ /* 0x000fe80005000000 */
[----:B------:R-:W-:Y:S01]  /*4f80*/  @!P0 IADD3 R13, PT, PT, R13, -R0, RZ ;  /* 0x800000000d0d8210 */ /* 0x000fe20007ffe0ff */
[----:B------:R-:W-:Y:S01]  /*4f90*/  @!P0 IMAD R0, R9, R12, R0 ;  /* 0x0000000c09008224 */ /* 0x000fe200078e0200 */
[----:B------:R-:W-:Y:S01]  /*4fa0*/  IADD3 R9, PT, PT, -R8, RZ, RZ ;  /* 0x000000ff08097210 */ /* 0x000fe20007ffe1ff */
[--C-:B------:R-:W-:Y:S02]  /*4fb0*/  IMAD.MOV R12, RZ, RZ, -R2.reuse ;  /* 0x000000ffff0c7224 */ /* 0x100fe400078e0a02 */
[----:B------:R-:W-:Y:S02]  /*4fc0*/  @!P0 IMAD R8, R13, R40, R2 ;  /* 0x000000280d088224 */ /* 0x000fe400078e0202 */
[----:B------:R-:W-:Y:S02]  /*4fd0*/  @!P0 IMAD.MOV.U32 R2, RZ, RZ, R0 ;  /* 0x000000ffff028224 */ /* 0x000fe400078e0000 */
[----:B------:R-:W-:Y:S02]  /*4fe0*/  IMAD R11, R3, R12, R11 ;  /* 0x0000000c030b7224 */ /* 0x000fe400078e020b */
[----:B------:R-:W-:Y:S02]  /*4ff0*/  IMAD R10, R6, R9, R10 ;  /* 0x00000009060a7224 */ /* 0x000fe400078e020a */
[----:B------:R-:W-:Y:S02]  /*5000*/  IMAD R11, R2, R3, R11 ;  /* 0x00000003020b7224 */ /* 0x000fe400078e020b */
[----:B------:R-:W-:Y:S02]  /*5010*/  IMAD R10, R8, R6, R10 ;  /* 0x00000006080a7224 */ /* 0x000fe400078e020a */
.L_x_89:
[----:B------:R-:W-:Y:S05]  /*5020*/  BRA.U UP1, `(.L_x_90) ;  /* 0x0000000101107547 */ /* 0x000fea000b800000 */
[----:B------:R-:W-:Y:S04]  /*5030*/  MOV R2, UR37 ;  /* 0x0000002500027c02 */ /* 0x000fe80008000f00 */
[----:B------:R-:W-:Y:S04]  /*5040*/  SHF.L.U32 R2, R2, 0x1f, RZ ;  /* 0x0000001f02027819 */ /* 0x000fe800000006ff */
[----:B------:R-:W1:Y:S02]  /*5050*/  SYNCS.PHASECHK.TRANS64.TRYWAIT P0, [UR4+0x68], R2 ;  /* 0x00006802ff0075a7 */ /* 0x000e640008001104 */
[----:B-1----:R-:W-:Y:S05]  /*5060*/  @!P0 BRA `(.L_x_91) ;  /* 0x0000005400248947 */ /* 0x002fea0003800000 */
.L_x_90:
[----:B------:R-:W-:Y:S02]  /*5070*/  R2UR UR35, R14 ;  /* 0x000000000e2372ca */ /* 0x000fe400000e0000 */
[----:B------:R-:W-:Y:S02]  /*5080*/  R2UR UR34, R15 ;  /* 0x000000000f2272ca */ /* 0x000fe400000e0000 */
[----:B------:R-:W-:Y:S02]  /*5090*/  ISETP.NE.U32.AND P2, PT, RZ, UR14, PT ;  /* 0x0000000eff007c0c */ /* 0x000fe4000bf45070 */
[----:B------:R-:W-:Y:S02]  /*50a0*/  SHF.L.U32 R14, R29, 0x1f, RZ ;  /* 0x0000001f1d0e7819 */ /* 0x000fe400000006ff */
[----:B------:R-:W-:Y:S05]  /*50b0*/  ISETP.NE.AND.EX P2, PT, RZ, UR15, PT, P2 ;  /* 0x0000000fff007c0c */ /* 0x000fea000bf45320 */
[----:B------:R-:W-:Y:S02]  /*50c0*/  USHF.L.U32 UR35, UR35, 0x7, URZ ;  /* 0x0000000723237899 */ /* 0x000fe400080006ff */
[----:B------:R-:W-:Y:S01]  /*50d0*/  USHF.L.U32 UR34, UR34, 0x7, URZ ;  /* 0x0000000722227899 */ /* 0x000fe200080006ff */
[----:B------:R-:W-:Y:S11]  /*50e0*/  BRA.U !UP3, `(.L_x_92) ;  /* 0x000000010b347547 */ /* 0x000ff6000b800000 */
[----:B------:R-:W-:Y:S01]  /*50f0*/  UPLOP3.LUT UP0, UPT, UPT, UPT, UP2, 0x80, 0x8 ;  /* 0x000000000008789c */ /* 0x000fe20003f0f020 */
[----:B-1----:R-:W-:Y:S02]  /*5100*/  HFMA2 R0, -RZ, RZ, 0, 5.9604644775390625e-08 ;  /* 0x00000001ff007431 */ /* 0x002fe400000001ff */
[----:B------:R-:W-:Y:S03]  /*5110*/  IMAD.MOV.U32 R92, RZ, RZ, 0x1 ;  /* 0x00000001ff5c7424 */ /* 0x000fe600078e00ff */
[----:B------:R-:W-:Y:S05]  /*5120*/  PLOP3.LUT P0, PT, PT, PT, UP0, 0x80, 0x8 ;  /* 0x000000000008781c */ /* 0x000fea0003f0f008 */
[----:B------:R-:W1:Y:S01]  /*5130*/  @UP0 LDCU.64 UR6, c[0x0][0x888] ;  /* 0x00011100ff0607ac */ /* 0x000e620008000a00 */
[----:B------:R-:W-:Y:S07]  /*5140*/  @UP0 UIMAD UR5, UR60, UR14, URZ ;  /* 0x0000000e3c0502a4 */ /* 0x000fee000f8e02ff */
[----:B------:R-:W-:Y:S01]  /*5150*/  @!P0 PRMT R92, R0, 0x7610, R92 ;  /* 0x00007610005c8816 */ /* 0x000fe2000000005c */
[----:B-1----:R-:W-:Y:S03]  /*5160*/  @UP0 UIMAD.WIDE UR6, UR5, 0x4, UR6 ;  /* 0x00000004050608a5 */ /* 0x002fe6000f8e0206 */
[----:B------:R-:W1:Y:S03]  /*5170*/  @!UP0 LDCU UR5, c[0x0][0x880] ;  /* 0x00011000ff0587ac */ /* 0x000e660008000800 */
[----:B------:R-:W-:Y:S01]  /*5180*/  IMAD.U32 R8, RZ, RZ, UR6 ;  /* 0x00000006ff087e24 */ /* 0x000fe2000f8e00ff */
[----:B------:R-:W-:Y:S05]  /*5190*/  MOV R9, UR7 ;  /* 0x0000000700097c02 */ /* 0x000fea0008000f00 */
[----:B-----5:R4:W5:Y:S02]  /*51a0*/  @P0 LDG.E R49, desc[UR52][R8.64] ;  /* 0x0000003408310981 */ /* 0x020964000c1e1900 */
[----:B-1--4-:R-:W-:Y:S07]  /*51b0*/  @!P0 IMAD.U32 R49, RZ, RZ, UR5 ;  /* 0x00000005ff318e24 */ /* 0x012fee000f8e00ff */
.L_x_92:
[----:B-----5:R-:W-:Y:S01]  /*51c0*/  @!P2 FSETP.EQ.AND P0, PT, R49, RZ, PT ;  /* 0x000000ff3100a20b */ /* 0x020fe20003f02000 */
[----:B------:R-:W-:Y:S01]  /*51d0*/  @!UPT UIADD3 URZ, UPT, UPT, URZ, URZ, URZ ;  /* 0x000000fffffff290 */ /* 0x000fe2000fffe0ff */
[----:B------:R-:W-:Y:S11]  /*51e0*/  @!P2 BRA `(.L_x_93) ;  /* 0x000000000014a947 */ /* 0x000ff60003800000 */
[----:B------:R-:W-:Y:S02]  /*51f0*/  LOP3.LUT P2, RZ, R92, 0xff, RZ, 0xc0, !PT ;  /* 0x000000ff5cff7812 */ /* 0x000fe4000784c0ff */
[----:B------:R-:W-:Y:S04]  /*5200*/  PLOP3.LUT P0, PT, PT, PT, UP0, 0x80, 0x8 ;  /* 0x000000000008781c */ /* 0x000fe80003f0f008 */
[----:B------:R-:W-:Y:S07]  /*5210*/  PLOP3.LUT P0, PT, P0, PT, PT, 0x8, 0x80 ;  /* 0x000000000080781c */ /* 0x000fee000070e170 */
[----:B------:R-:W-:Y:S11]  /*5220*/  @P2 FSETP.EQ.AND P0, PT, R49, RZ, PT ;  /* 0x000000ff3100220b */ /* 0x000ff60003f02000 */
[----:B------:R-:W-:Y:S02]  /*5230*/  @!UPT UIADD3 URZ, UPT, UPT, URZ, URZ, URZ ;  /* 0x000000fffffff290 */ /* 0x000fe4000fffe0ff */
.L_x_93:
[----:B------:R-:W4:Y:S01]  /*5240*/  SYNCS.PHASECHK.TRANS64.TRYWAIT P2, [UR4+0x40], R14 ;  /* 0x0000400eff0075a7 */ /* 0x000f220008041104 */
[----:B------:R-:W-:Y:S04]  /*5250*/  ELECT P4, URZ, PT ;  /* 0x0000000000ff782f */ /* 0x000fe80003880000 */
[----:B------:R-:W-:Y:S11]  /*5260*/  PLOP3.LUT P4, PT, P0, P4, PT, 0xf2, 0x2f ;  /* 0x00000000002f781c */ /* 0x000ff60000789e72 */
[----:B------:R-:W-:Y:S02]  /*5270*/  @!UPT UIADD3 URZ, UPT, UPT, URZ, URZ, URZ ;  /* 0x000000fffffff290 */ /* 0x000fe4000fffe0ff */
[----:B--2---:R-:W-:Y:S05]  /*5280*/  @!P4 IADD3 R8, P0, PT, R30, 0x580, RZ ;  /* 0x000005801e08c810 */ /* 0x004fea0007f1e0ff */
[----:B-1----:R-:W-:Y:S01]  /*5290*/  @!P4 IMAD.X R2, RZ, RZ, R31, P0 ;  /* 0x000000ffff02c224 */ /* 0x002fe200000e061f */
[----:B----4-:R-:W-:Y:S07]  /*52a0*/  @!P2 BRA `(.L_x_94) ;  /* 0x0000005000aca947 */ /* 0x010fee0003800000 */
.L_x_180:
[----:B------:R-:W-:Y:S01]  /*52b0*/  @!P4 R2UR UR6, R8 ;  /* 0x000000000806c2ca */ /* 0x000fe200000e0000 */
[----:B------:R-:W-:Y:S01]  /*52c0*/  VOTEU.ALL UP1, P4 ;  /* 0x0000000000ff7886 */ /* 0x000fe20002020000 */
[----:B------:R-:W-:Y:S01]  /*52d0*/  @!P4 R2UR UR5, R2 ;  /* 0x000000000205c2ca */ /* 0x000fe200000e0000 */
[----:B-1----:R-:W-:Y:S01]  /*52e0*/  @!P4 IMAD.MOV.U32 R0, RZ, RZ, 0x2000 ;  /* 0x00002000ff00c424 */ /* 0x002fe200078e00ff */
[----:B------:R-:W-:Y:S01]  /*52f0*/  UMOV UR8, 0x0 ;  /* 0x0000000000087882 */ /* 0x000fe20000000000 */
[----:B------:R-:W-:Y:S01]  /*5300*/  UMOV UR9, 0x10000000 ;  /* 0x1000000000097882 */ /* 0x000fe20000000000 */
[----:B------:R-:W-:Y:S01]  /*5310*/  @!UP1 UIADD3 UR32, UPT, UPT, UR4, 0x200, URZ ;  /* 0x0000020004209890 */ /* 0x000fe2000fffe0ff */
[----:B------:R-:W-:Y:S01]  /*5320*/  VOTEU.ALL UP1, P4 ;  /* 0x0000000000ff7886 */ /* 0x000fe20002020000 */
[----:B------:R-:W-:Y:S05]  /*5330*/  UMOV UR36, UR60 ;  /* 0x0000003c00247c82 */ /* 0x000fea0008000000 */
[----:B------:R-:W-:Y:S02]  /*5340*/  IMAD.U32 R8, RZ, RZ, UR6 ;  /* 0x00000006ff087e24 */ /* 0x000fe4000f8e00ff */
[----:B------:R-:W-:Y:S01]  /*5350*/  IMAD.U32 R9, RZ, RZ, UR5 ;  /* 0x00000005ff097e24 */ /* 0x000fe2000f8e00ff */
[----:B------:R-:W-:Y:S02]  /*5360*/  UPRMT UR5, UR46, 0x654, UR33 ;  /* 0x000006542e057896 */ /* 0x000fe40008000021 */
[----:B------:R-:W-:Y:S02]  /*5370*/  @!P4 R2UR UR6, R8 ;  /* 0x000000000806c2ca */ /* 0x000fe400000e0000 */
[----:B------:R-:W-:Y:S02]  /*5380*/  @!P4 R2UR UR7, R9 ;  /* 0x000000000907c2ca */ /* 0x000fe400000e0000 */
[----:B------:R-:W-:Y:S05]  /*5390*/  @!P4 IADD3 R8, P0, PT, R30, 0x580, RZ ;  /* 0x000005801e08c810 */ /* 0x000fea0007f1e0ff */
[----:B------:R-:W-:Y:S06]  /*53a0*/  @!P4 IMAD.X R2, RZ, RZ, R31, P0 ;  /* 0x000000ffff02c224 */ /* 0x000fec00000e061f */
[----:B------:R1:W-:Y:S01]  /*53b0*/  @!UP1 UTMALDG.3D [UR32], [UR6], desc[UR8] ;  /* 0x00000820060095b4 */ /* 0x0003e20008011000 */
[----:B------:R1:W-:Y:S01]  /*53c0*/  @!P4 SYNCS.ARRIVE.TRANS64.RED.A0TR RZ, [UR4+0x20], R0 ;  /* 0x00002000ffffc9a7 */ /* 0x0003e20008300404 */
[----:B------:R-:W-:Y:S01]  /*53d0*/  SYNCS.ARRIVE.TRANS64.RED.A1T0 RZ, [UR5], RZ ;  /* 0x000000ffffff79a7 */ /* 0x000fe20008100405 */
[----:B------:R-:W2:Y:S02]  /*53e0*/  SYNCS.PHASECHK.TRANS64.TRYWAIT P2, [UR4+0x48], R14 ;  /* 0x0000480eff0075a7 */ /* 0x000ea40008041104 */
[----:B-12---:R-:W-:Y:S05]  /*53f0*/  @!P2 BRA `(.L_x_95) ;  /* 0x000000500070a947 */ /* 0x006fea0003800000 */
.L_x_182:
[----:B------:R-:W-:Y:S01]  /*5400*/  @!P4 R2UR UR6, R8 ;  /* 0x000000000806c2ca */ /* 0x000fe200000e0000 */
[----:B------:R-:W-:Y:S01]  /*5410*/  VOTEU.ALL UP1, P4 ;  /* 0x0000000000ff7886 */ /* 0x000fe20002020000 */
[----:B------:R-:W-:Y:S01]  /*5420*/  @!P4 R2UR UR5, R2 ;  /* 0x000000000205c2ca */ /* 0x000fe200000e0000 */
[----:B-1----:R-:W-:Y:S01]  /*5430*/  @!P4 IMAD.MOV.U32 R0, RZ, RZ, 0x2000 ;  /* 0x00002000ff00c424 */ /* 0x002fe200078e00ff */
[----:B------:R-:W-:Y:S01]  /*5440*/  UMOV UR8, 0x0 ;  /* 0x0000000000087882 */ /* 0x000fe20000000000 */
[----:B------:R-:W-:Y:S01]  /*5450*/  UMOV UR9, 0x10000000 ;  /* 0x1000000000097882 */ /* 0x000fe20000000000 */
[----:B------:R-:W-:Y:S02]  /*5460*/  @!UP1 UIADD3 UR26, UPT, UPT, UR34, 0x20, URZ ;  /* 0x00000020221a9890 */ /* 0x000fe4000fffe0ff */
[----:B------:R-:W-:Y:S01]  /*5470*/  @!UP1 UIADD3 UR24, UPT, UPT, UR4, 0x2200, URZ ;  /* 0x0000220004189890 */ /* 0x000fe2000fffe0ff */
[----:B------:R-:W-:Y:S01]  /*5480*/  VOTEU.ALL UP1, P4 ;  /* 0x0000000000ff7886 */ /* 0x000fe20002020000 */
[----:B------:R-:W-:Y:S01]  /*5490*/  UMOV UR27, UR35 ;  /* 0x00000023001b7c82 */ /* 0x000fe20008000000 */
[----:B------:R-:W-:Y:S02]  /*54a0*/  UMOV UR28, UR60 ;  /* 0x0000003c001c7c82 */ /* 0x000fe40008000000 */
        /* <DEDUP_REMOVED lines=12> */
.L_x_184:
[----:B------:R-:W2:Y:S01]  /*5570*/  LDC.64 R12, c[0x0][0xb18] ;  /* 0x0002c600ff0c7b82 */ /* 0x000ea20000000a00 */
[----:B------:R-:W-:Y:S01]  /*5580*/  @!P4 R2UR UR5, R2 ;  /* 0x000000000205c2ca */ /* 0x000fe200000e0000 */
[----:B------:R-:W-:Y:S01]  /*5590*/  VOTEU.ALL UP1, P4 ;  /* 0x0000000000ff7886 */ /* 0x000fe20002020000 */
[----:B------:R-:W-:Y:S01]  /*55a0*/  @!P4 R2UR UR6, R8 ;  /* 0x000000000806c2ca */ /* 0x000fe200000e0000 */
[----:B-1----:R-:W-:Y:S01]  /*55b0*/  @!P4 IMAD.MOV.U32 R0, RZ, RZ, 0x2000 ;  /* 0x00002000ff00c424 */ /* 0x002fe200078e00ff */
[----:B------:R-:W-:Y:S03]  /*55c0*/  UMOV UR8, 0x0 ;  /* 0x0000000000087882 */ /* 0x000fe60000000000 */
[----:B------:R-:W1:Y:S01]  /*55d0*/  @!P1 LDC R2, c[0x0][0xb0c] ;  /* 0x0002c300ff029b82 */ /* 0x000e620000000800 */
[----:B------:R-:W-:Y:S01]  /*55e0*/  @!UP1 UIADD3 UR18, UPT, UPT, UR34, 0x40, URZ ;  /* 0x0000004022129890 */ /* 0x000fe2000fffe0ff */
[----:B------:R-:W-:Y:S01]  /*55f0*/  @P3 SHF.R.U32.HI R26, RZ, 0x10, R21 ;  /* 0x00000010ff1a3819 */ /* 0x000fe20000011615 */
[----:B------:R-:W-:Y:S01]  /*5600*/  @!UP1 UIADD3 UR16, UPT, UPT, UR4, 0x4200, URZ ;  /* 0x0000420004109890 */ /* 0x000fe2000fffe0ff */
[----:B------:R-:W-:Y:S01]  /*5610*/  VIADD R28, R28, 0x1 ;  /* 0x000000011c1c7836 */ /* 0x000fe20000000000 */
[----:B------:R-:W-:Y:S01]  /*5620*/  VOTEU.ALL UP1, P4 ;  /* 0x0000000000ff7886 */ /* 0x000fe20002020000 */
[----:B------:R-:W-:Y:S01]  /*5630*/  UMOV UR9, 0x10000000 ;  /* 0x1000000000097882 */ /* 0x000fe20000000000 */
[----:B------:R-:W-:Y:S01]  /*5640*/  UMOV UR19, UR35 ;  /* 0x0000002300137c82 */ /* 0x000fe20008000000 */
[----:B------:R-:W-:Y:S01]  /*5650*/  IMAD.U32 R9, RZ, RZ, UR5 ;  /* 0x00000005ff097e24 */ /* 0x000fe2000f8e00ff */
[----:B------:R-:W-:Y:S01]  /*5660*/  UMOV UR20, UR60 ;  /* 0x0000003c00147c82 */ /* 0x000fe20008000000 */
[----:B------:R-:W-:Y:S01]  /*5670*/  IMAD.U32 R8, RZ, RZ, UR6 ;  /* 0x00000006ff087e24 */ /* 0x000fe2000f8e00ff */
[----:B------:R-:W-:Y:S02]  /*5680*/  UPRMT UR5, UR46, 0x654, UR17 ;  /* 0x000006542e057896 */ /* 0x000fe40008000011 */
[----:B------:R-:W-:Y:S02]  /*5690*/  @!P4 R2UR UR7, R9 ;  /* 0x000000000907c2ca */ /* 0x000fe400000e0000 */
[----:B------:R-:W-:Y:S02]  /*56a0*/  @!P4 R2UR UR6, R8 ;  /* 0x000000000806c2ca */ /* 0x000fe400000e0000 */
[----:B------:R-:W4:Y:S11]  /*56b0*/  LDC.64 R8, c[0x0][0xb10] ;  /* 0x0002c400ff087b82 */ /* 0x000f360000000a00 */
[----:B------:R1:W-:Y:S01]  /*56c0*/  @!UP1 UTMALDG.3D [UR16], [UR6], desc[UR8] ;  /* 0x00000810060095b4 */ /* 0x0003e20008011000 */
[----:B------:R5:W-:Y:S01]  /*56d0*/  @!P4 SYNCS.ARRIVE.TRANS64.RED.A0TR RZ, [UR4+0x30], R0 ;  /* 0x00003000ffffc9a7 */ /* 0x000be20008300404 */
[C---:B----4-:R-:W-:Y:S01]  /*56e0*/  @!P1 IMAD.HI.U32 R8, R11.reuse, R8, RZ ;  /* 0x000000080b089227 */ /* 0x050fe200078e00ff */
[----:B--2---:R-:W-:Y:S02]  /*56f0*/  @!P1 ISETP.NE.AND P0, PT, R12, 0x1, PT ;  /* 0x000000010c00980c */ /* 0x004fe40003f05270 */
[----:B-1----:R-:W-:Y:S01]  /*5700*/  @!P1 ISETP.NE.AND P2, PT, R2, 0x1, PT ;  /* 0x000000010200980c */ /* 0x002fe20003f45270 */
[----:B------:R-:W-:Y:S01]  /*5710*/  SYNCS.ARRIVE.TRANS64.RED.A1T0 RZ, [UR5], RZ ;  /* 0x000000ffffff79a7 */ /* 0x000fe20008100405 */
[C---:B------:R-:W-:Y:S01]  /*5720*/  @!P1 IMAD.HI.U32 R13, R10.reuse, R13, RZ ;  /* 0x0000000d0a0d9227 */ /* 0x040fe200078e00ff */
[----:B------:R-:W-:Y:S04]  /*5730*/  @!P1 SHF.R.U32.HI R8, RZ, R9, R8 ;  /* 0x00000009ff089219 */ /* 0x000fe80000011608 */
[----:B------:R-:W-:Y:S01]  /*5740*/  @!P1 SEL R8, R11, R8, !P2 ;  /* 0x000000080b089207 */ /* 0x000fe20005000000 */
[----:B------:R-:W1:Y:S01]  /*5750*/  SYNCS.PHASECHK.TRANS64.TRYWAIT P5, [UR4+0x58], R14 ;  /* 0x0000580eff0075a7 */ /* 0x000e6200080a1104 */
[----:B-----5:R-:W2:Y:S02]  /*5760*/  @!P1 LDC R0, c[0x0][0xb20] ;  /* 0x0002c800ff009b82 */ /* 0x020ea40000000800 */
[----:B--2---:R-:W-:Y:S04]  /*5770*/  @!P1 SHF.R.U32.HI R0, RZ, R0, R13 ;  /* 0x00000000ff009219 */ /* 0x004fe8000001160d */
[----:B------:R-:W-:Y:S05]  /*5780*/  @!P1 SEL R9, R10, R0, !P0 ;  /* 0x000000000a099207 */ /* 0x000fea0004000000 */
[----:B------:R-:W-:Y:S02]  /*5790*/  @!P1 IMAD.IADD R0, R9, 0x1, -R8 ;  /* 0x0000000109009824 */ /* 0x000fe400078e0a08 */
[----:B------:R-:W-:Y:S02]  /*57a0*/  @!P1 IMAD.IADD R8, R8, 0x1, -R9 ;  /* 0x0000000108089824 */ /* 0x000fe400078e0a09 */
[----:B------:R-:W-:Y:S02]  /*57b0*/  @!P1 IMAD R11, R0, R2, R11 ;  /* 0x00000002000b9224 */ /* 0x000fe400078e020b */
[----:B------:R-:W-:Y:S01]  /*57c0*/  @!P1 IMAD R10, R8, R12, R10 ;  /* 0x0000000c080a9224 */ /* 0x000fe200078e020a */
[----:B-1----:R-:W-:Y:S06]  /*57d0*/  @!P5 BRA `(.L_x_97) ;  /* 0x0000004c00a8d947 */ /* 0x002fec0003800000 */
.L_x_186:
[----:B------:R-:W-:Y:S01]  /*57e0*/  @!P4 IADD3 R2, P0, PT, R30, 0x580, RZ ;  /* 0x000005801e02c810 */ /* 0x000fe20007f1e0ff */
[----:B------:R-:W-:Y:S01]  /*57f0*/  VOTEU.ALL UP1, P4 ;  /* 0x0000000000ff7886 */ /* 0x000fe20002020000 */
[----:B------:R-:W-:Y:S01]  /*5800*/  UMOV UR18, 0x0 ;  /* 0x0000000000127882 */ /* 0x000fe20000000000 */
[----:B------:R-:W-:Y:S01]  /*5810*/  UMOV UR19, 0x10000000 ;  /* 0x1000000000137882 */ /* 0x000fe20000000000 */
[----:B------:R-:W-:Y:S01]  /*5820*/  @!P4 R2UR UR6, R2 ;  /* 0x000000000206c2ca */ /* 0x000fe200000e0000 */
[----:B-1----:R-:W-:Y:S01]  /*5830*/  @!P4 IMAD.X R0, RZ, RZ, R31, P0 ;  /* 0x000000ffff00c224 */ /* 0x002fe200000e061f */
[----:B------:R-:W-:Y:S01]  /*5840*/  @!UP1 UIADD3 UR10, UPT, UPT, UR34, 0x60, URZ ;  /* 0x00000060220a9890 */ /* 0x000fe2000fffe0ff */
[----:B------:R-:W-:Y:S01]  /*5850*/  ISETP.NE.AND P0, PT, R28, 0x2, PT ;  /* 0x000000021c00780c */ /* 0x000fe20003f05270 */
[----:B------:R-:W-:Y:S01]  /*5860*/  @!UP1 UIADD3 UR8, UPT, UPT, UR4, 0x6200, URZ ;  /* 0x0000620004089890 */ /* 0x000fe2000fffe0ff */
[----:B------:R-:W-:Y:S01]  /*5870*/  LOP3.LUT R29, R29, 0x1, RZ, 0x3c, !PT ;  /* 0x000000011d1d7812 */ /* 0x000fe200078e3cff */
[----:B------:R-:W-:Y:S01]  /*5880*/  @!UP1 UIADD3 UR9, UPT, UPT, UR4, 0x38, URZ ;  /* 0x0000003804099890 */ /* 0x000fe2000fffe0ff */
[----:B------:R-:W-:Y:S01]  /*5890*/  @!P4 R2UR UR5, R0 ;  /* 0x000000000005c2ca */ /* 0x000fe200000e0000 */
[----:B------:R-:W-:Y:S01]  /*58a0*/  VOTEU.ALL UP1, P4 ;  /* 0x0000000000ff7886 */ /* 0x000fe20002020000 */
[----:B------:R-:W-:Y:S01]  /*58b0*/  UMOV UR11, UR35 ;  /* 0x00000023000b7c82 */ /* 0x000fe20008000000 */
[----:B------:R-:W-:Y:S01]  /*58c0*/  UMOV UR12, UR60 ;  /* 0x0000003c000c7c82 */ /* 0x000fe20008000000 */
[----:B------:R-:W-:Y:S01]  /*58d0*/  @P3 R2UR UR60, R26 ;  /* 0x000000001a3c32ca */ /* 0x000fe200000e0000 */
[----:B------:R-:W-:Y:S01]  /*58e0*/  IMAD.IADD R15, R10, 0x1, R90 ;  /* 0x000000010a0f7824 */ /* 0x000fe200078e025a */
[----:B------:R-:W-:Y:S01]  /*58f0*/  SEL R0, RZ, 0x1, P0 ;  /* 0x00000001ff007807 */ /* 0x000fe20000000000 */
[----:B------:R-:W-:Y:S01]  /*5900*/  IMAD.U32 R8, RZ, RZ, UR6 ;  /* 0x00000006ff087e24 */ /* 0x000fe2000f8e00ff */
[----:B------:R-:W-:Y:S01]  /*5910*/  SEL R28, R28, RZ, P0 ;  /* 0x000000ff1c1c7207 */ /* 0x000fe20000000000 */
[----:B------:R-:W-:Y:S01]  /*5920*/  IMAD.IADD R14, R11, 0x1, R91 ;  /* 0x000000010b0e7824 */ /* 0x000fe200078e025b */
[----:B------:R-:W-:Y:S02]  /*5930*/  LOP3.LUT R27, R27, R0, RZ, 0x3c, !PT ;  /* 0x000000001b1b7212 */ /* 0x000fe400078e3cff */
[----:B------:R-:W-:Y:S01]  /*5940*/  @!P4 R2UR UR6, R8 ;  /* 0x000000000806c2ca */ /* 0x000fe200000e0000 */
[----:B------:R-:W-:Y:S05]  /*5950*/  IMAD.U32 R9, RZ, RZ, UR5 ;  /* 0x00000005ff097e24 */ /* 0x000fea000f8e00ff */
[----:B------:R-:W-:Y:S11]  /*5960*/  @!P4 R2UR UR7, R9 ;  /* 0x000000000907c2ca */ /* 0x000ff600000e0000 */
[----:B------:R-:W-:Y:S02]  /*5970*/  @!UPT UIADD3 URZ, UPT, UPT, URZ, URZ, URZ ;  /* 0x000000fffffff290 */ /* 0x000fe4000fffe0ff */
[----:B------:R4:W-:Y:S01]  /*5980*/  @!UP1 UTMALDG.3D [UR8], [UR6], desc[UR18] ;  /* 0x00001208060095b4 */ /* 0x0009e20008011000 */
[----:B------:R4:W-:Y:S01]  /*5990*/  @!P4 SYNCS.ARRIVE.TRANS64.RED.A0TR RZ, [UR4+0x38], R25 ;  /* 0x00003819ffffc9a7 */ /* 0x0009e20008300404 */
[----:B------:R-:W-:Y:S01]  /*59a0*/  UPLOP3.LUT UP1, UPT, UPT, UPT, UPT, 0x80, 0x8 ;  /* 0x000000000008789c */ /* 0x000fe20003f2f070 */
[----:B------:R-:W-:Y:S01]  /*59b0*/  SYNCS.ARRIVE.TRANS64.RED.A1T0 RZ, [UR13], RZ ;  /* 0x000000ffffff79a7 */ /* 0x000fe2000810040d */
[----:B------:R-:W-:Y:S09]  /*59c0*/  @P3 BRA `(.L_x_98) ;  /* 0xfffffff0009c3947 */ /* 0x000ff2000383ffff */
[----:B------:R-:W-:-:S04]  /*59d0*/  SHF.L.U32 R2, R29, 0x1f, RZ ;  /* 0x0000001f1d027819 */ /* 0x000fc800000006ff */
[----:B------:R-:W1:Y:S02]  /*59e0*/  SYNCS.PHASECHK.TRANS64.TRYWAIT P0, [UR4+0x40], R2 ;  /* 0x00004002ff0075a7 */ /* 0x000e640008001104 */
[----:B-1----:R-:W-:Y:S05]  /*59f0*/  @!P0 BRA `(.L_x_99) ;  /* 0x0000004c00388947 */ /* 0x002fea0003800000 */
.L_x_188:
[----:B------:R-:W2:Y:S02]  /*5a00*/  SYNCS.PHASECHK.TRANS64.TRYWAIT P0, [UR4+0x48], R2 ;  /* 0x00004802ff0075a7 */ /* 0x000ea40008001104 */
[----:B--2---:R-:W-:Y:S05]  /*5a10*/  @!P0 BRA `(.L_x_100) ;  /* 0x0000004c00488947 */ /* 0x004fea0003800000 */
.L_x_190:
[----:B------:R-:W2:Y:S02]  /*5a20*/  SYNCS.PHASECHK.TRANS64.TRYWAIT P0, [UR4+0x50], R2 ;  /* 0x00005002ff0075a7 */ /* 0x000ea40008001104 */
[----:B--2---:R-:W-:Y:S05]  /*5a30*/  @!P0 BRA `(.L_x_101) ;  /* 0x0000004c00588947 */ /* 0x004fea0003800000 */
.L_x_192:
[----:B-1----:R-:W-:-:S07]  /*5a40*/  MOV R0, UR4 ;  /* 0x0000000400007c02 */ /* 0x002fce0008000f00 */
.L_x_102:
[----:B-1----:R-:W-:-:S04]  /*5a50*/  SHF.L.U32 R2, R29, 0x1f, RZ ;  /* 0x0000001f1d027819 */ /* 0x002fc800000006ff */
[----:B------:R1:W2:Y:S03]  /*5a60*/  SYNCS.PHASECHK.TRANS64.TRYWAIT P0, [R0+URZ+0x58], R2 ;  /* 0x00005802000075a7 */ /* 0x0002a600080011ff */
[----:B--2---:R-:W-:Y:S05]  /*5a70*/  @!P0 NANOSLEEP.SYNCS 0x989680 ;  /* 0x009896800000895d */ /* 0x004fea0003900000 */
[----:B------:R-:W2:Y:S02]  /*5a80*/  @!P0 SYNCS.PHASECHK.TRANS64 P0, [R0+URZ+0x58], R2 ;  /* 0x00005802000085a7 */ /* 0x000ea400080010ff */
[----:B--2-4-:R-:W-:Y:S05]  /*5a90*/  @P0 EXIT ;  /* 0x000000000000094d */ /* 0x014fea0003800000 */
[----:B------:R-:W-:Y:S05]  /*5aa0*/  BRA `(.L_x_102) ;  /* 0xfffffffc00e87947 */ /* 0x000fea000383ffff */
.L_x_87:
[----:B------:R-:W-:-:S06]  /*5ab0*/  UISETP.GE.AND UP1, UPT, UR10, 0x4, UPT ;  /* 0x000000040a00788c */ /* 0x000fcc000bf26270 */
[----:B------:R-:W-:-:S13]  /*5ac0*/  PLOP3.LUT P0, PT, PT, PT, UP1, 0x80, 0x8 ;  /* 0x000000000008781c */ /* 0x000fda0003f0f018 */
[----:B------:R-:W-:Y:S05]  /*5ad0*/  @!P0 EXIT ;  /* 0x000000000000894d */ /* 0x000fea0003800000 */
[----:B------:R-:W-:Y:S01]  /*5ae0*/  BAR.SYNC.DEFER_BLOCKING 0x6, 0xa0 ;  /* 0x0182800000007b1d */ /* 0x000fe20000010000 */
[C---:B------:R-:W-:Y:S01]  /*5af0*/  IMAD.SHL.U32 R2, R105.reuse, 0x20, RZ ;  /* 0x0000002069027824 */ /* 0x040fe200078e00ff */
[C---:B------:R-:W-:Y:S01]  /*5b00*/  SHF.L.U32 R46, R105.reuse, 0x10, RZ ;  /* 0x00000010692e7819 */ /* 0x040fe200000006ff */
[C---:B------:R-:W-:Y:S01]  /*5b10*/  IMAD.SHL.U32 R104, R105.reuse, 0x4, RZ ;  /* 0x0000000469687824 */ /* 0x040fe200078e00ff */
[C---:B------:R-:W-:Y:S01]  /*5b20*/  LOP3.LUT R106, R105.reuse, 0x60, RZ, 0xc0, !PT ;  /* 0x00000060696a7812 */ /* 0x040fe200078ec0ff */
[----:B------:R-:W-:Y:S01]  /*5b30*/  HFMA2 R101, -RZ, RZ, 0, 5.9604644775390625e-08 ;  /* 0x00000001ff657431 */ /* 0x000fe200000001ff */
[----:B------:R-:W-:Y:S02]  /*5b40*/  UMOV UR36, 0x400 ;  /* 0x0000040000247882 */ /* 0x000fe40000000000 */
[----:B------:R-:W1:Y:S01]  /*5b50*/  LDC R95, c[0x0][0x370] ;  /* 0x0000dc00ff5f7b82 */ /* 0x000e620000000800 */
[----:B------:R-:W-:Y:S01]  /*5b60*/  ULEA UR36, UR46, UR36, 0x18 ;  /* 0x000000242e247291 */ /* 0x000fe2000f8ec0ff */
[----:B------:R-:W-:Y:S01]  /*5b70*/  LOP3.LUT R3, R2, 0xc0, RZ, 0xc0, !PT ;  /* 0x000000c002037812 */ /* 0x000fe200078ec0ff */
[----:B------:R-:W-:Y:S01]  /*5b80*/  HFMA2 R99, -RZ, RZ, 0, 0 ;  /* 0x00000000ff637431 */ /* 0x000fe200000001ff */
[----:B------:R-:W-:Y:S01]  /*5b90*/  LOP3.LUT R103, R105, 0x2, RZ, 0xc0, !PT ;  /* 0x0000000269677812 */ /* 0x000fe200078ec0ff */
[----:B------:R-:W-:Y:S01]  /*5ba0*/  UIADD3 UR4, UPT, UPT, UR36, 0x200, URZ ;  /* 0x0000020024047890 */ /* 0x000fe2000fffe0ff */
[----:B------:R-:W-:Y:S01]  /*5bb0*/  LOP3.LUT R104, R3, 0x18, R104, 0xf8, !PT ;  /* 0x0000001803687812 */ /* 0x000fe200078ef868 */
[----:B------:R-:W-:Y:S01]  /*5bc0*/  IMAD.MOV.U32 R45, RZ, RZ, RZ ;  /* 0x000000ffff2d7224 */ /* 0x000fe200078e00ff */
[----:B------:R-:W2:Y:S01]  /*5bd0*/  LDC R42, c[0x0][0xb0c] ;  /* 0x0002c300ff2a7b82 */ /* 0x000ea20000000800 */
[----:B------:R-:W-:Y:S01]  /*5be0*/  LOP3.LUT R46, R46, 0x600000, RZ, 0xc0, !PT ;  /* 0x006000002e2e7812 */ /* 0x000fe200078ec0ff */
[----:B------:R-:W-:Y:S01]  /*5bf0*/  IMAD.MOV.U32 R109, RZ, RZ, RZ ;  /* 0x000000ffff6d7224 */ /* 0x000fe200078e00ff */
[----:B------:R-:W-:Y:S01]  /*5c00*/  LOP3.LUT R104, R104, 0xf20, R2, 0xf8, !PT ;  /* 0x00000f2068687812 */ /* 0x000fe200078ef802 */
[----:B------:R-:W-:Y:S01]  /*5c10*/  IMAD.U32 R97, RZ, RZ, UR4 ;  /* 0x00000004ff617e24 */ /* 0x000fe2000f8e00ff */
[----:B------:R-:W-:Y:S01]  /*5c20*/  LOP3.LUT R105, R105, 0x4, RZ, 0xc0, !PT ;  /* 0x0000000469697812 */ /* 0x000fe200078ec0ff */
[----:B------:R-:W3:Y:S01]  /*5c30*/  LDCU.64 UR50, c[0x0][0x348] ;  /* 0x00006900ff3277ac */ /* 0x000ee20008000a00 */
[----:B------:R-:W-:Y:S01]  /*5c40*/  MOV R100, RZ ;  /* 0x000000ff00647202 */ /* 0x000fe20000000f00 */
[----:B------:R-:W4:Y:S01]  /*5c50*/  LDC R93, c[0x0][0xb20] ;  /* 0x0002c800ff5d7b82 */ /* 0x000f220000000800 */
[----:B------:R-:W3:Y:S01]  /*5c60*/  LDS R0, [UR36+0x120] ;  /* 0x00012024ff007984 */ /* 0x000ee20008000800 */
[----:B------:R-:W-:Y:S01]  /*5c70*/  IMAD R104, R104, 0x2, R97 ;  /* 0x0000000268687824 */ /* 0x000fe200078e0261 */
[----:B------:R-:W1:Y:S03]  /*5c80*/  LDCU.64 UR44, c[0x0][0x888] ;  /* 0x00011100ff2c77ac */ /* 0x000e660008000a00 */
[--C-:B------:R-:W-:Y:S01]  /*5c90*/  IMAD R103, R103, -0x10, R104.reuse ;  /* 0xfffffff067677824 */ /* 0x100fe200078e0268 */
[----:B------:R-:W1:Y:S01]  /*5ca0*/  LDCU.64 UR48, c[0x0][0x890] ;  /* 0x00011200ff3077ac */ /* 0x000e620008000a00 */
[----:B------:R-:W1:Y:S01]  /*5cb0*/  LDC R41, c[0x0][0xb30] ;  /* 0x0002cc00ff297b82 */ /* 0x000e620000000800 */
[----:B------:R-:W-:Y:S01]  /*5cc0*/  IMAD R102, R105, -0x10, R104 ;  /* 0xfffffff069667824 */ /* 0x000fe200078e0268 */
[----:B------:R-:W-:Y:S01]  /*5cd0*/  UMOV UR39, URZ ;  /* 0x000000ff00277c82 */ /* 0x000fe20008000000 */
[----:B------:R-:W-:-:S05]  /*5ce0*/  UMOV UR37, URZ ;  /* 0x000000ff00257c82 */ /* 0x000fca0008000000 */
[----:B------:R-:W1:Y:S08]  /*5cf0*/  LDC.64 R88, c[0x0][0xb10] ;  /* 0x0002c400ff587b82 */ /* 0x000e700000000a00 */
[----:B------:R-:W1:Y:S08]  /*5d00*/  LDC.64 R38, c[0x0][0xb18] ;  /* 0x0002c600ff267b82 */ /* 0x000e700000000a00 */
[----:B------:R-:W1:Y:S08]  /*5d10*/  LDC.64 R36, c[0x0][0xb28] ;  /* 0x0002ca00ff247b82 */ /* 0x000e700000000a00 */
[----:B------:R-:W1:Y:S01]  /*5d20*/  LDC.64 R86, c[0x0][0x8b0] ;  /* 0x00022c00ff567b82 */ /* 0x000e620000000a00 */
[----:B---3--:R-:W-:-:S07]  /*5d30*/  IMAD.IADD R46, R0, 0x1, R46 ;  /* 0x00000001002e7824 */ /* 0x008fce00078e022e */
[----:B------:R-:W3:Y:S08]  /*5d40*/  LDC.64 R84, c[0x0][0x8a8] ;  /* 0x00022a00ff547b82 */ /* 0x000ef00000000a00 */
[----:B--2-4-:R-:W1:Y:S02]  /*5d50*/  LDC R94, c[0x0][0x374] ;  /* 0x0000dd00ff5e7b82 */ /* 0x014e640000000800 */
.L_x_146:
[----:B------:R-:W-:Y:S02]  /*5d60*/  LEA R0, R109, UR36, 0x3 ;  /* 0x000000246d007c11 */ /* 0x000fe4000f8e18ff */
[----:B------:R-:W-:Y:S02]  /*5d70*/  SHF.L.U32 R2, R99, 0x1f, RZ ;  /* 0x0000001f63027819 */ /* 0x000fe400000006ff */
[----:B-1----:R-:W-:Y:S02]  /*5d80*/  LEA R16, R109, UR36, 0x4 ;  /* 0x000000246d107c11 */ /* 0x002fe4000f8e20ff */
[----:B------:R-:W2:Y:S02]  /*5d90*/  SYNCS.PHASECHK.TRANS64.TRYWAIT P0, [R0+URZ+0x70], R2 ;  /* 0x00007002000075a7 */ /* 0x000ea400080011ff */
[----:B--23--:R-:W-:Y:S05]  /*5da0*/  @!P0 BRA `(.L_x_103) ;  /* 0x0000004800948947 */ /* 0x00cfea0003800000 */
.L_x_193:
[----:B------:R-:W4:Y:S01]  /*5db0*/  LDC.64 R10, c[0x0][0xb10] ;  /* 0x0002c400ff0a7b82 */ /* 0x000f220000000a00 */
[----:B------:R-:W3:Y:S01]  /*5dc0*/  LDS.128 R16, [R16+0x100] ;  /* 0x0001000010107984 */ /* 0x000ee20000000c00 */
[----:B-1----:R-:W-:Y:S01]  /*5dd0*/  ISETP.NE.AND P1, PT, R41, 0x1, PT ;  /* 0x000000012900780c */ /* 0x002fe20003f25270 */
[----:B--2---:R-:W-:Y:S01]  /*5de0*/  VIADD R0, R0, 0x80 ;  /* 0x0000008000007836 */ /* 0x004fe20000000000 */
[----:B------:R-:W-:Y:S04]  /*5df0*/  ISETP.GE.AND P0, PT, R40, 0x1, PT ;  /* 0x000000012800780c */ /* 0x000fe80003f06270 */
[----:B------:R-:W1:Y:S01]  /*5e00*/  LDC.64 R8, c[0x0][0xb18] ;  /* 0x0002c600ff087b82 */ /* 0x000e620000000a00 */
[----:B------:R-:W-:Y:S01]  /*5e10*/  PRMT R0, RZ, 0x654, R0 ;  /* 0x00000654ff007816 */ /* 0x000fe20000000000 */
[----:B------:R-:W-:Y:S01]  /*5e20*/  @!PT LDS RZ, [RZ] ;  /* 0x00000000fffff984 */ /* 0x000fe20000000800 */
[----:B------:R-:W-:Y:S01]  /*5e30*/  @!PT LDS RZ, [RZ] ;  /* 0x00000000fffff984 */ /* 0x000fe20000000800 */
[----:B------:R-:W-:Y:S01]  /*5e40*/  @!PT LDS RZ, [RZ] ;  /* 0x00000000fffff984 */ /* 0x000fe20000000800 */
[----:B------:R-:W-:Y:S01]  /*5e50*/  @!PT LDS RZ, [RZ] ;  /* 0x00000000fffff984 */ /* 0x000fe20000000800 */
[----:B------:R2:W-:Y:S06]  /*5e60*/  MEMBAR.ALL.CTA ;  /* 0x0000000000007992 */ /* 0x0005ec0000008000 */
[----:B--2---:R-:W2:Y:S01]  /*5e70*/  FENCE.VIEW.ASYNC.S ;  /* 0x00000000000073c6 */ /* 0x004ea20000000000 */
[----:B------:R-:W1:Y:S08]  /*5e80*/  @!P1 LDC R12, c[0x0][0xb20] ;  /* 0x0002c800ff0c9b82 */ /* 0x000e700000000800 */
[----:B------:R-:W1:Y:S01]  /*5e90*/  @!P1 LDC R7, c[0x0][0xb0c] ;  /* 0x0002c300ff079b82 */ /* 0x000e620000000800 */
[----:B--2---:R2:W-:Y:S01]  /*5ea0*/  SYNCS.ARRIVE.TRANS64.RED.A1T0 RZ, [R0+URZ], RZ ;  /* 0x000000ff00ff79a7 */ /* 0x0045e200081004ff */
[----:B---3--:R-:W-:Y:S04]  /*5eb0*/  LOP3.LUT P4, RZ, R18, 0x1, RZ, 0xc0, !PT ;  /* 0x0000000112ff7812 */ /* 0x008fe8000788c0ff */
[----:B------:R-:W-:Y:S09]  /*5ec0*/  P2R R107, PR, RZ, 0x10 ;  /* 0x00000010ff6b7803 */ /* 0x000ff20000000000 */
[----:B------:R-:W-:Y:S02]  /*5ed0*/  @P4 MOV R44, R16 ;  /* 0x00000010002c4202 */ /* 0x000fe40000000f00 */
[----:B------:R-:W-:Y:S01]  /*5ee0*/  @P4 LOP3.LUT R43, R17, 0xffff, RZ, 0xc0, !PT ;  /* 0x0000ffff112b4812 */ /* 0x000fe200078ec0ff */
[----:B--2-4-:R-:W-:Y:S06]  /*5ef0*/  @!P0 BRA `(.L_x_104) ;  /* 0x0000000000a48947 */ /* 0x014fec0003800000 */
[----:B------:R-:W-:Y:S01]  /*5f00*/  IMAD.HI.U32 R0, R94, R39, RZ ;  /* 0x000000275e007227 */ /* 0x000fe200078e00ff */
[----:B------:R-:W-:Y:S02]  /*5f10*/  ISETP.NE.AND P0, PT, R38, 0x1, PT ;  /* 0x000000012600780c */ /* 0x000fe40003f05270 */
[----:B------:R-:W-:Y:S01]  /*5f20*/  ISETP.NE.AND P2, PT, R40, 0x1, PT ;  /* 0x000000012800780c */ /* 0x000fe20003f45270 */
[----:B------:R-:W-:Y:S01]  /*5f30*/  IMAD.HI.U32 R4, R95, R88, RZ ;  /* 0x000000585f047227 */ /* 0x000fe200078e00ff */
[----:B------:R-:W-:Y:S02]  /*5f40*/  SHF.R.U32.HI R0, RZ, R93, R0 ;  /* 0x0000005dff007219 */ /* 0x000fe40000011600 */
[----:B------:R-:W-:Y:S01]  /*5f50*/  ISETP.NE.AND P3, PT, R42, 0x1, PT ;  /* 0x000000012a00780c */ /* 0x000fe20003f65270 */
[----:B------:R-:W-:Y:S01]  /*5f60*/  IMAD.HI.U32 R6, R43, R39, RZ ;  /* 0x000000272b067227 */ /* 0x000fe200078e00ff */
[-C--:B------:R-:W-:Y:S02]  /*5f70*/  SHF.R.U32.HI R4, RZ, R89.reuse, R4 ;  /* 0x00000059ff047219 */ /* 0x080fe40000011604 */
[----:B------:R-:W-:Y:S01]  /*5f80*/  SEL R0, R94, R0, !P0 ;  /* 0x000000005e007207 */ /* 0x000fe20004000000 */
[----:B------:R-:W-:Y:S01]  /*5f90*/  IMAD.HI.U32 R5, R44, R88, RZ ;  /* 0x000000582c057227 */ /* 0x000fe200078e00ff */
[----:B------:R-:W-:Y:S03]  /*5fa0*/  SEL R4, R95, R4, !P3 ;  /* 0x000000045f047207 */ /* 0x000fe60005800000 */
[-C--:B------:R-:W-:Y:S01]  /*5fb0*/  IMAD.HI.U32 R3, R0, R36.reuse, RZ ;  /* 0x0000002400037227 */ /* 0x080fe200078e00ff */
[----:B------:R-:W-:Y:S03]  /*5fc0*/  SHF.R.U32.HI R5, RZ, R89, R5 ;  /* 0x00000059ff057219 */ /* 0x000fe60000011605 */
[----:B------:R-:W-:Y:S01]  /*5fd0*/  IMAD.HI.U32 R2, R4, R36, RZ ;  /* 0x0000002404027227 */ /* 0x000fe200078e00ff */
[----:B------:R-:W-:Y:S02]  /*5fe0*/  @P2 SHF.R.U32.HI R0, RZ, R37, R3 ;  /* 0x00000025ff002219 */ /* 0x000fe40000011603 */
[----:B------:R-:W-:Y:S02]  /*5ff0*/  SHF.R.U32.HI R3, RZ, R93, R6 ;  /* 0x0000005dff037219 */ /* 0x000fe40000011606 */
[----:B------:R-:W-:Y:S01]  /*6000*/  @P2 SHF.R.U32.HI R4, RZ, R37, R2 ;  /* 0x00000025ff042219 */ /* 0x000fe20000011602 */
[----:B------:R-:W-:Y:S01]  /*6010*/  IMAD R0, R40, R0, RZ ;  /* 0x0000000028007224 */ /* 0x000fe200078e02ff */
[----:B------:R-:W-:Y:S02]  /*6020*/  SEL R3, R43, R3, !P0 ;  /* 0x000000032b037207 */ /* 0x000fe40004000000 */
[----:B------:R-:W-:Y:S01]  /*6030*/  SEL R2, R44, R5, !P3 ;  /* 0x000000052c027207 */ /* 0x000fe20005800000 */
[----:B------:R-:W-:Y:S01]  /*6040*/  IMAD R5, R40, R4, RZ ;  /* 0x0000000428057224 */ /* 0x000fe200078e02ff */
[C---:B------:R-:W-:Y:S01]  /*6050*/  ISETP.GE.AND P0, PT, R3.reuse, R0, PT ;  /* 0x000000000300720c */ /* 0x040fe20003f06270 */
[C---:B------:R-:W-:Y:S03]  /*6060*/  IMAD.HI.U32 R0, R3.reuse, R36, RZ ;  /* 0x0000002403007227 */ /* 0x040fe600078e00ff */
[C---:B------:R-:W-:Y:S02]  /*6070*/  ISETP.GE.OR P0, PT, R2.reuse, R5, P0 ;  /* 0x000000050200720c */ /* 0x040fe40000706670 */
[----:B------:R-:W-:Y:S04]  /*6080*/  SHF.R.U32.HI R0, RZ, R37, R0 ;  /* 0x00000025ff007219 */ /* 0x000fe80000011600 */
[C---:B------:R-:W-:Y:S05]  /*6090*/  SEL R6, R3.reuse, R0, !P2 ;  /* 0x0000000003067207 */ /* 0x040fea0005000000 */
        /* <DEDUP_REMOVED lines=14> */
[----:B------:R-:W-:Y:S07]  /*6180*/  IMAD R43, R3, R38, R43 ;  /* 0x00000026032b7224 */ /* 0x000fee00078e022b */
.L_x_104:
[----:B-1----:R-:W-:Y:S01]  /*6190*/  @!P1 ISETP.NE.AND P0, PT, R8, 0x1, PT ;  /* 0x000000010800980c */ /* 0x002fe20003f05270 */
[----:B------:R-:W-:Y:S01]  /*61a0*/  @!P1 IMAD.HI.U32 R2, R43, R9, RZ ;  /* 0x000000092b029227 */ /* 0x000fe200078e00ff */
[----:B------:R-:W-:Y:S01]  /*61b0*/  R2UR UR5, R14 ;  /* 0x000000000e0572ca */ /* 0x000fe200000e0000 */
[----:B------:R-:W-:Y:S01]  /*61c0*/  BSSY.RECONVERGENT B6, `(.L_x_105) ;  /* 0x0000031000067945 */ /* 0x000fe20003800200 */
[----:B------:R-:W-:Y:S01]  /*61d0*/  R2UR UR4, R15 ;  /* 0x000000000f0472ca */ /* 0x000fe200000e0000 */
[C---:B------:R-:W-:Y:S01]  /*61e0*/  @!P1 IMAD.HI.U32 R0, R44.reuse, R10, RZ ;  /* 0x0000000a2c009227 */ /* 0x040fe200078e00ff */
[----:B------:R-:W-:Y:S02]  /*61f0*/  @!P1 SHF.R.U32.HI R2, RZ, R12, R2 ;  /* 0x0000000cff029219 */ /* 0x000fe40000011602 */
[----:B------:R-:W-:Y:S01]  /*6200*/  @!P1 ISETP.NE.AND P2, PT, R7, 0x1, PT ;  /* 0x000000010700980c */ /* 0x000fe20003f45270 */
[----:B------:R-:W-:Y:S01]  /*6210*/  VIADD R109, R109, 0x1 ;  /* 0x000000016d6d7836 */ /* 0x000fe20000000000 */
[----:B------:R-:W-:Y:S02]  /*6220*/  @!P1 SEL R2, R43, R2, !P0 ;  /* 0x000000022b029207 */ /* 0x000fe40004000000 */
[----:B------:R-:W-:Y:S02]  /*6230*/  @!P1 SHF.R.U32.HI R0, RZ, R11, R0 ;  /* 0x0000000bff009219 */ /* 0x000fe40000011600 */
[----:B------:R-:W-:Y:S01]  /*6240*/  LOP3.LUT P0, RZ, R97, 0x1b0, RZ, 0xc0, !PT ;  /* 0x000001b061ff7812 */ /* 0x000fe2000780c0ff */
[----:B------:R-:W-:Y:S01]  /*6250*/  USHF.L.U32 UR42, UR5, 0x7, URZ ;  /* 0x00000007052a7899 */ /* 0x000fe200080006ff */
[----:B------:R-:W-:Y:S01]  /*6260*/  @!P1 SEL R3, R44, R0, !P2 ;  /* 0x000000002c039207 */ /* 0x000fe20005000000 */
[----:B------:R-:W-:Y:S01]  /*6270*/  USHF.L.U32 UR41, UR4, 0x7, URZ ;  /* 0x0000000704297899 */ /* 0x000fe200080006ff */
[----:B------:R-:W-:Y:S03]  /*6280*/  @P4 SHF.R.U32.HI R98, RZ, 0x10, R17 ;  /* 0x00000010ff624819 */ /* 0x000fe60000011611 */
[----:B------:R-:W-:Y:S02]  /*6290*/  @!P1 IMAD.IADD R0, R2, 0x1, -R3 ;  /* 0x0000000102009824 */ /* 0x000fe400078e0a03 */
[----:B------:R-:W-:Y:S02]  /*62a0*/  @!P1 IMAD.IADD R2, R3, 0x1, -R2 ;  /* 0x0000000103029824 */ /* 0x000fe400078e0a02 */
[----:B------:R-:W-:Y:S02]  /*62b0*/  @!P1 IMAD R44, R0, R7, R44 ;  /* 0x00000007002c9224 */ /* 0x000fe400078e022c */
[----:B------:R-:W-:Y:S01]  /*62c0*/  @!P1 IMAD R43, R2, R8, R43 ;  /* 0x00000008022b9224 */ /* 0x000fe200078e022b */
[----:B------:R-:W-:Y:S06]  /*62d0*/  @!P0 BRA `(.L_x_106) ;  /* 0x00000000007c8947 */ /* 0x000fec0003800000 */
[----:B------:R-:W1:Y:S01]  /*62e0*/  LDCU.64 UR8, c[0x4][0x80] ;  /* 0x01001000ff0877ac */ /* 0x000e620008000a00 */
[----:B------:R-:W-:Y:S01]  /*62f0*/  MOV R2, 0x0 ;  /* 0x0000000000027802 */ /* 0x000fe20000000f00 */
[----:B------:R-:W-:Y:S02]  /*6300*/  HFMA2 R12, -RZ, RZ, 0, 5.9604644775390625e-08 ;  /* 0x00000001ff0c7431 */ /* 0x000fe400000001ff */
[----:B------:R-:W-:Y:S01]  /*6310*/  IMAD.MOV.U32 R8, RZ, RZ, 0x70 ;  /* 0x00000070ff087424 */ /* 0x000fe200078e00ff */
[----:B------:R2:W3:Y:S01]  /*6320*/  LDC.64 R14, c[0x4][R2] ;  /* 0x01000000020e7b82 */ /* 0x0004e20000000a00 */
[----:B------:R-:W4:Y:S01]  /*6330*/  LDCU.64 UR6, c[0x4][0x88] ;  /* 0x01001100ff0677ac */ /* 0x000f220008000a00 */
[----:B------:R-:W-:Y:S01]  /*6340*/  IMAD.MOV.U32 R13, RZ, RZ, RZ ;  /* 0x000000ffff0d7224 */ /* 0x000fe200078e00ff */
[----:B------:R-:W2:Y:S01]  /*6350*/  LDCU.64 UR4, c[0x4][0x8] ;  /* 0x01000100ff0477ac */ /* 0x000ea20008000a00 */
[----:B-1----:R-:W-:Y:S01]  /*6360*/  MOV R5, UR9 ;  /* 0x0000000900057c02 */ /* 0x002fe20008000f00 */
[----:B------:R-:W-:Y:S01]  /*6370*/  IMAD.U32 R4, RZ, RZ, UR8 ;  /* 0x00000008ff047e24 */ /* 0x000fe2000f8e00ff */
[----:B----4-:R-:W-:Y:S01]  /*6380*/  MOV R7, UR7 ;  /* 0x0000000700077c02 */ /* 0x010fe20008000f00 */
[----:B------:R-:W-:Y:S01]  /*6390*/  IMAD.U32 R6, RZ, RZ, UR6 ;  /* 0x00000006ff067e24 */ /* 0x000fe2000f8e00ff */
[----:B--2---:R-:W-:Y:S01]  /*63a0*/  MOV R11, UR5 ;  /* 0x00000005000b7c02 */ /* 0x004fe20008000f00 */
[----:B------:R-:W-:Y:S02]  /*63b0*/  IMAD.U32 R10, RZ, RZ, UR4 ;  /* 0x00000004ff0a7e24 */ /* 0x000fe4000f8e00ff */
[----:B------:R-:W-:Y:S07]  /*63c0*/  LEPC R20, `(.L_x_107) ;  /* 0x000000001014794e */ /* 0x000fee0000000000 */
[----:B---3-5:R-:W-:Y:S05]  /*63d0*/  CALL.ABS.NOINC R14 ;  /* 0x000000000e007343 */ /* 0x028fea0003c00000 */
.L_x_107:
[----:B------:R-:W1:Y:S01]  /*63e0*/  LDCU.64 UR8, c[0x4][0x80] ;  /* 0x01001000ff0877ac */ /* 0x000e620008000a00 */
[----:B------:R-:W2:Y:S01]  /*63f0*/  LDC.64 R2, c[0x4][R2] ;  /* 0x0100000002027b82 */ /* 0x000ea20000000a00 */
[----:B------:R-:W-:Y:S02]  /*6400*/  HFMA2 R12, -RZ, RZ, 0, 5.9604644775390625e-08 ;  /* 0x00000001ff0c7431 */ /* 0x000fe400000001ff */
[----:B------:R-:W-:Y:S02]  /*6410*/  IMAD.MOV.U32 R8, RZ, RZ, 0x70 ;  /* 0x00000070ff087424 */ /* 0x000fe400078e00ff */
[----:B------:R-:W-:Y:S01]  /*6420*/  IMAD.MOV.U32 R13, RZ, RZ, RZ ;  /* 0x000000ffff0d7224 */ /* 0x000fe200078e00ff */
[----:B------:R-:W3:Y:S01]  /*6430*/  LDCU.64 UR6, c[0x4][0x88] ;  /* 0x01001100ff0677ac */ /* 0x000ee20008000a00 */
[----:B------:R-:W4:Y:S01]  /*6440*/  LDCU.64 UR4, c[0x4][0x8] ;  /* 0x01000100ff0477ac */ /* 0x000f220008000a00 */
[----:B-1----:R-:W-:Y:S02]  /*6450*/  MOV R4, UR8 ;  /* 0x0000000800047c02 */ /* 0x002fe40008000f00 */
[----:B------:R-:W-:Y:S02]  /*6460*/  MOV R5, UR9 ;  /* 0x0000000900057c02 */ /* 0x000fe40008000f00 */
[----:B---3--:R-:W-:Y:S01]  /*6470*/  MOV R7, UR7 ;  /* 0x0000000700077c02 */ /* 0x008fe20008000f00 */
[----:B------:R-:W-:Y:S01]  /*6480*/  IMAD.U32 R6, RZ, RZ, UR6 ;  /* 0x00000006ff067e24 */ /* 0x000fe2000f8e00ff */
[----:B----4-:R-:W-:Y:S01]  /*6490*/  MOV R11, UR5 ;  /* 0x00000005000b7c02 */ /* 0x010fe20008000f00 */
[----:B------:R-:W-:Y:S02]  /*64a0*/  IMAD.U32 R10, RZ, RZ, UR4 ;  /* 0x00000004ff0a7e24 */ /* 0x000fe4000f8e00ff */
[----:B------:R-:W-:Y:S07]  /*64b0*/  LEPC R20, `(.L_x_106) ;  /* 0x000000001014794e */ /* 0x000fee0000000000 */
[----:B--2---:R-:W-:Y:S05]  /*64c0*/  CALL.ABS.NOINC R2 ;  /* 0x0000000002007343 */ /* 0x004fea0003c00000 */
.L_x_106:
[----:B------:R-:W-:Y:S05]  /*64d0*/  BSYNC.RECONVERGENT B6 ;  /* 0x0000000000067941 */ /* 0x000fea0003800200 */
.L_x_105:
[----:B------:R-:W-:Y:S01]  /*64e0*/  ISETP.NE.U32.AND P4, PT, R86, RZ, PT ;  /* 0x000000ff5600720c */ /* 0x000fe20003f85070 */
[----:B------:R-:W-:Y:S01]  /*64f0*/  UISETP.NE.AND UP2, UPT, UR47, URZ, UPT ;  /* 0x000000ff2f00728c */ /* 0x000fe2000bf45270 */
[----:B------:R-:W-:Y:S01]  /*6500*/  ISETP.NE.U32.AND P2, PT, RZ, UR44, PT ;  /* 0x0000002cff007c0c */ /* 0x000fe2000bf45070 */
[----:B------:R-:W-:Y:S01]  /*6510*/  UISETP.NE.U32.AND UP1, UPT, UR48, URZ, UPT ;  /* 0x000000ff3000728c */ /* 0x000fe2000bf25070 */
[----:B------:R-:W-:Y:S01]  /*6520*/  ISETP.NE.AND.EX P4, PT, R87, RZ, PT, P4 ;  /* 0x000000ff5700720c */ /* 0x000fe20003f85340 */
[----:B------:R-:W-:Y:S01]  /*6530*/  UPLOP3.LUT UP0, UPT, UPT, UPT, UPT, 0x40, 0x4 ;  /* 0x000000000004789c */ /* 0x000fe20003f0e870 */
[----:B------:R-:W-:Y:S01]  /*6540*/  ISETP.NE.AND.EX P2, PT, RZ, UR45, PT, P2 ;  /* 0x0000002dff007c0c */ /* 0x000fe2000bf45320 */
[----:B------:R-:W-:Y:S01]  /*6550*/  UISETP.NE.AND.EX UP1, UPT, UR49, URZ, UPT, UP1 ;  /* 0x000000ff3100728c */ /* 0x000fe2000bf25310 */
[----:B------:R-:W-:Y:S04]  /*6560*/  PLOP3.LUT P1, PT, PT, PT, UP2, 0x80, 0x8 ;  /* 0x000000000008781c */ /* 0x000fe80003f2f028 */
[----:B------:R-:W-:Y:S06]  /*6570*/  @UP2 UPLOP3.LUT UP0, UPT, UPT, UPT, UP1, 0x80, 0x8 ;  /* 0x000000000008289c */ /* 0x000fec0003f0f010 */
[----:B------:R-:W-:Y:S01]  /*6580*/  PLOP3.LUT P0, PT, PT, PT, UP0, 0x80, 0x8 ;  /* 0x000000000008781c */ /* 0x000fe20003f0f008 */
[----:B------:R-:W-:Y:S01]  /*6590*/  @!UPT UIADD3 URZ, UPT, UPT, URZ, URZ, URZ ;  /* 0x000000fffffff290 */ /* 0x000fe2000fffe0ff */
[----:B------:R-:W-:Y:S11]  /*65a0*/  BRA.U !UP1, `(.L_x_108) ;  /* 0x0000000109387547 */ /* 0x000ff6000b800000 */
[----:B------:R-:W-:Y:S01]  /*65b0*/  UISETP.NE.U32.AND UP0, UPT, UR44, URZ, UPT ;  /* 0x000000ff2c00728c */ /* 0x000fe2000bf05070 */
[----:B------:R-:W-:Y:S02]  /*65c0*/  HFMA2 R0, -RZ, RZ, 0, 5.9604644775390625e-08 ;  /* 0x00000001ff007431 */ /* 0x000fe400000001ff */
[----:B------:R-:W-:Y:S01]  /*65d0*/  IMAD.MOV.U32 R92, RZ, RZ, 0x1 ;  /* 0x00000001ff5c7424 */ /* 0x000fe200078e00ff */
[----:B------:R-:W-:Y:S06]  /*65e0*/  UISETP.NE.AND.EX UP0, UPT, UR45, URZ, UPT, UP0 ;  /* 0x000000ff2d00728c */ /* 0x000fec000bf05300 */
[----:B------:R-:W-:Y:S05]  /*65f0*/  PLOP3.LUT P3, PT, PT, PT, UP0, 0x80, 0x8 ;  /* 0x000000000008781c */ /* 0x000fea0003f6f008 */
[----:B------:R-:W1:Y:S01]  /*6600*/  @UP0 LDCU.64 UR4, c[0x0][0x888] ;  /* 0x00011100ff0407ac */ /* 0x000e620008000a00 */
[----:B------:R-:W-:Y:S07]  /*6610*/  @UP0 UIMAD UR6, UR60, UR48, URZ ;  /* 0x000000303c0602a4 */ /* 0x000fee000f8e02ff */
[----:B------:R-:W-:Y:S01]  /*6620*/  @!P3 PRMT R92, R0, 0x7610, R92 ;  /* 0x00007610005cb816 */ /* 0x000fe2000000005c */
[----:B-1----:R-:W-:Y:S06]  /*6630*/  @UP0 UIMAD.WIDE UR4, UR6, 0x4, UR4 ;  /* 0x00000004060408a5 */ /* 0x002fec000f8e0204 */
[----:B------:R-:W-:Y:S01]  /*6640*/  IMAD.U32 R2, RZ, RZ, UR4 ;  /* 0x00000004ff027e24 */ /* 0x000fe2000f8e00ff */
[----:B------:R-:W-:Y:S04]  /*6650*/  MOV R3, UR5 ;  /* 0x0000000500037c02 */ /* 0x000fe80008000f00 */
[----:B------:R-:W1:Y:S01]  /*6660*/  @!UP0 LDCU UR4, c[0x0][0x880] ;  /* 0x00011000ff0487ac */ /* 0x000e620008000800 */
[----:B-----5:R2:W5:Y:S02]  /*6670*/  @P3 LDG.E R49, desc[UR52][R2.64] ;  /* 0x0000003402313981 */ /* 0x020564000c1e1900 */
[----:B-12---:R-:W-:Y:S02]  /*6680*/  @!P3 IMAD.U32 R49, RZ, RZ, UR4 ;  /* 0x00000004ff31be24 */ /* 0x006fe4000f8e00ff */
.L_x_108:
[----:B------:R-:W-:Y:S05]  /*6690*/  @!P4 BRA `(.L_x_109) ;  /* 0x000000000020c947 */ /* 0x000fea0003800000 */
[----:B------:R-:W-:Y:S04]  /*66a0*/  ISETP.NE.U32.AND P3, PT, R84, RZ, PT ;  /* 0x000000ff5400720c */ /* 0x000fe80003f65070 */
[----:B------:R-:W-:Y:S11]  /*66b0*/  ISETP.NE.AND.EX P3, PT, R85, RZ, PT, P3 ;  /* 0x000000ff5500720c */ /* 0x000ff60003f65330 */
[----:B------:R-:W-:Y:S02]  /*66c0*/  @!UPT UIADD3 URZ, UPT, UPT, URZ, URZ, URZ ;  /* 0x000000fffffff290 */ /* 0x000fe4000fffe0ff */
[----:B------:R-:W1:Y:S01]  /*66d0*/  @P3 LDC.64 R2, c[0x0][0x8a8] ;  /* 0x00022a00ff023b82 */ /* 0x000e620000000a00 */
[----:B------:R-:W-:Y:S04]  /*66e0*/  @P3 IMAD R0, R86, UR60, RZ ;  /* 0x0000003c56003c24 */ /* 0x000fe8000f8e02ff */
[----:B-1----:R-:W-:Y:S05]  /*66f0*/  @P3 IMAD.WIDE R2, R0, 0x4, R2 ;  /* 0x0000000400023825 */ /* 0x002fea00078e0202 */
[----:B-----5:R1:W5:Y:S02]  /*6700*/  @P3 LDG.E R47, desc[UR52][R2.64] ;  /* 0x00000034022f3981 */ /* 0x020364000c1e1900 */
[----:B-1----:R-:W2:Y:S02]  /*6710*/  @!P3 LDC R47, c[0x0][0x8a0] ;  /* 0x00022800ff2fbb82 */ /* 0x002ea40000000800 */
.L_x_109:
[----:B-----5:R-:W-:Y:S01]  /*6720*/  FSETP.NEU.AND P3, PT, R49, RZ, PT ;  /* 0x000000ff3100720b */ /* 0x020fe20003f6d000 */
[----:B------:R-:W-:Y:S01]  /*6730*/  BSSY B1, `(.L_x_110) ;  /* 0x0000039000017945 */ /* 0x000fe20003800000 */
[----:B------:R-:W-:Y:S01]  /*6740*/  SEL R3, RZ, 0xffffffff, P2 ;  /* 0xffffffffff037807 */ /* 0x000fe20001000000 */
[----:B------:R-:W-:Y:S01]  /*6750*/  IMAD.MOV.U32 R61, RZ, RZ, 0x1 ;  /* 0x00000001ff3d7424 */ /* 0x000fe200078e00ff */
[----:B------:R-:W-:Y:S01]  /*6760*/  @P1 LOP3.LUT P2, RZ, R92, 0xff, RZ, 0xc0, !PT ;  /* 0x000000ff5cff1812 */ /* 0x000fe2000784c0ff */
[----:B------:R-:W-:Y:S01]  /*6770*/  IMAD R48, R45, 0x80, R46 ;  /* 0x000000802d307824 */ /* 0x000fe200078e022e */
[----:B------:R-:W-:Y:S01]  /*6780*/  @P1 SEL R0, RZ, 0xffffffff, P3 ;  /* 0xffffffffff001807 */ /* 0x000fe20001800000 */
[----:B------:R-:W-:Y:S01]  /*6790*/  IMAD R110, R105, -0x10, R103 ;  /* 0xfffffff0696e7824 */ /* 0x000fe200078e0267 */
[----:B------:R-:W-:Y:S01]  /*67a0*/  LOP3.LUT R101, R101, 0x1, RZ, 0x3c, !PT ;  /* 0x0000000165657812 */ /* 0x000fe200078e3cff */
[----:B------:R-:W-:Y:S01]  /*67b0*/  IMAD.MOV.U32 R60, RZ, RZ, RZ ;  /* 0x000000ffff3c7224 */ /* 0x000fe200078e00ff */
[----:B------:R-:W-:Y:S02]  /*67c0*/  @P0 SEL R0, R3, R0, !P2 ;  /* 0x0000000003000207 */ /* 0x000fe40005000000 */
[----:B------:R-:W-:Y:S02]  /*67d0*/  CS2R R82, SRZ ;  /* 0x0000000000527805 */ /* 0x000fe4000001ff00 */
[----:B------:R-:W-:Y:S02]  /*67e0*/  LEA R112, R45, UR36, 0x3 ;  /* 0x000000242d707c11 */ /* 0x000fe4000f8e18ff */
[----:B------:R-:W-:Y:S02]  /*67f0*/  CS2R R80, SRZ ;  /* 0x0000000000507805 */ /* 0x000fe4000001ff00 */
[----:B------:R-:W-:Y:S02]  /*6800*/  @P1 LOP3.LUT R0, R0, 0x1, RZ, 0xc0, !PT ;  /* 0x0000000100001812 */ /* 0x000fe400078ec0ff */
[----:B------:R-:W-:Y:S02]  /*6810*/  CS2R R74, SRZ ;  /* 0x00000000004a7805 */ /* 0x000fe4000001ff00 */
[----:B------:R-:W-:Y:S02]  /*6820*/  PLOP3.LUT P2, PT, PT, PT, UP1, 0x80, 0x8 ;  /* 0x000000000008781c */ /* 0x000fe40003f4f018 */
[----:B------:R-:W-:Y:S02]  /*6830*/  CS2R R72, SRZ ;  /* 0x0000000000487805 */ /* 0x000fe4000001ff00 */
[----:B------:R-:W-:Y:S02]  /*6840*/  ISETP.NE.U32.OR P5, PT, R0, 0x1, !P1 ;  /* 0x000000010000780c */ /* 0x000fe40004fa5470 */
[----:B------:R-:W-:Y:S02]  /*6850*/  CS2R R66, SRZ ;  /* 0x0000000000427805 */ /* 0x000fe4000001ff00 */
[----:B------:R-:W-:Y:S02]  /*6860*/  LOP3.LUT P4, R108, R92, 0xff, RZ, 0xc0, !PT ;  /* 0x000000ff5c6c7812 */ /* 0x000fe4000788c0ff */
[----:B------:R-:W-:Y:S02]  /*6870*/  CS2R R64, SRZ ;  /* 0x0000000000407805 */ /* 0x000fe4000001ff00 */
[----:B------:R-:W-:Y:S02]  /*6880*/  SEL R2, RZ, 0xffffffff, P3 ;  /* 0xffffffffff027807 */ /* 0x000fe40001800000 */
[----:B------:R-:W-:Y:S02]  /*6890*/  CS2R R58, SRZ ;  /* 0x00000000003a7805 */ /* 0x000fe4000001ff00 */
[----:B------:R-:W-:Y:S02]  /*68a0*/  P2R R111, PR, RZ, 0x20 ;  /* 0x00000020ff6f7803 */ /* 0x000fe40000000000 */
[----:B------:R-:W-:Y:S02]  /*68b0*/  CS2R R56, SRZ ;  /* 0x0000000000387805 */ /* 0x000fe4000001ff00 */
[----:B------:R-:W-:Y:S02]  /*68c0*/  @P2 SEL R2, R3, R2, !P4 ;  /* 0x0000000203022207 */ /* 0x000fe40006000000 */
[----:B------:R-:W-:Y:S02]  /*68d0*/  @P5 SHF.L.U32 R0, R101, 0x1f, RZ ;  /* 0x0000001f65005819 */ /* 0x000fe400000006ff */
[----:B------:R-:W-:Y:S02]  /*68e0*/  LOP3.LUT R2, R2, 0x1, RZ, 0xc0, !PT ;  /* 0x0000000102027812 */ /* 0x000fe400078ec0ff */
[----:B------:R1:W3:Y:S02]  /*68f0*/  @P5 SYNCS.PHASECHK.TRANS64.TRYWAIT P1, [UR36+0x20], R0 ;  /* 0x00002000ff0055a7 */ /* 0x0002e40008021124 */
[----:B------:R-:W-:Y:S04]  /*6900*/  ISETP.NE.U32.AND P2, PT, R2, 0x1, PT ;  /* 0x000000010200780c */ /* 0x000fe80003f45070 */
[----:B------:R-:W-:Y:S02]  /*6910*/  P2R R62, PR, RZ, 0x4 ;  /* 0x00000004ff3e7803 */ /* 0x000fe40000000000 */
[----:B-1----:R-:W-:Y:S04]  /*6920*/  SHF.L.U32 R0, R100, 0x1f, RZ ;  /* 0x0000001f64007819 */ /* 0x002fe800000006ff */
[----:B------:R1:W4:Y:S01]  /*6930*/  SYNCS.PHASECHK.TRANS64.TRYWAIT P0, [R112+URZ+0x90], R0 ;  /* 0x00009000700075a7 */ /* 0x00032200080011ff */
[----:B---3--:R-:W-:Y:S01]  /*6940*/  @P5 SEL R61, RZ, 0x1, !P1 ;  /* 0x00000001ff3d5807 */ /* 0x008fe20004800000 */
[----:B-1----:R-:W-:Y:S06]  /*6950*/  @!P5 BRA `(.L_x_111) ;  /* 0x000000000058d947 */ /* 0x002fec0003800000 */
[----:B------:R-:W-:Y:S01]  /*6960*/  IMAD.MOV.U32 R83, RZ, RZ, RZ ;  /* 0x000000ffff537224 */ /* 0x000fe200078e00ff */
[----:B------:R-:W-:Y:S01]  /*6970*/  ISETP.NE.AND P1, PT, R61, RZ, PT ;  /* 0x000000ff3d00720c */ /* 0x000fe20003f25270 */
[----:B------:R-:W-:Y:S01]  /*6980*/  BSSY B0, `(.L_x_112) ;  /* 0x000000c000007945 */ /* 0x000fe20003800000 */
[----:B------:R-:W-:Y:S02]  /*6990*/  CS2R R58, SRZ ;  /* 0x00000000003a7805 */ /* 0x000fe4000001ff00 */
[----:B------:R-:W-:Y:S02]  /*69a0*/  CS2R R56, SRZ ;  /* 0x0000000000387805 */ /* 0x000fe4000001ff00 */
[----:B------:R-:W-:Y:S02]  /*69b0*/  CS2R R66, SRZ ;  /* 0x0000000000427805 */ /* 0x000fe4000001ff00 */
[----:B------:R-:W-:Y:S02]  /*69c0*/  CS2R R64, SRZ ;  /* 0x0000000000407805 */ /* 0x000fe4000001ff00 */
[----:B------:R-:W-:Y:S02]  /*69d0*/  CS2R R74, SRZ ;  /* 0x00000000004a7805 */ /* 0x000fe4000001ff00 */
[----:B------:R-:W-:Y:S02]  /*69e0*/  CS2R R72, SRZ ;  /* 0x0000000000487805 */ /* 0x000fe4000001ff00 */
[----:B------:R-:W-:Y:S01]  /*69f0*/  CS2R R80, SRZ ;  /* 0x0000000000507805 */ /* 0x000fe2000001ff00 */
[----:B------:R-:W-:Y:S06]  /*6a00*/  @P1 BRA `(.L_x_113) ;  /* 0x00000000000c1947 */ /* 0x000fec0003800000 */
[----:B------:R-:W-:Y:S04]  /*6a10*/  SHF.L.U32 R3, R101, 0x1f, RZ ;  /* 0x0000001f65037819 */ /* 0x000fe800000006ff */
[----:B------:R-:W1:Y:S02]  /*6a20*/  SYNCS.PHASECHK.TRANS64.TRYWAIT P1, [UR36+0x20], R3 ;  /* 0x00002003ff0075a7 */ /* 0x000e640008021124 */
[----:B-1----:R-:W-:Y:S05]  /*6a30*/  @!P1 BRA `(.L_x_114) ;  /* 0x0000003c00849947 */ /* 0x002fea0003800000 */
.L_x_113:
[----:B------:R-:W-:Y:S05]  /*6a40*/  BSYNC B0 ;  /* 0x0000000000007941 */ /* 0x000fea0003800000 */
.L_x_112:
[----:B------:R-:W-:Y:S01]  /*6a50*/  ISETP.NE.AND P1, PT, R62, RZ, PT ;  /* 0x000000ff3e00720c */ /* 0x000fe20003f25270 */
[----:B------:R-:W-:Y:S11]  /*6a60*/  HFMA2 R60, -RZ, RZ, 0, 5.9604644775390625e-08 ;  /* 0x00000001ff3c7431 */ /* 0x000ff600000001ff */
[----:B------:R-:W-:Y:S01]  /*6a70*/  @!UPT UIADD3 URZ, UPT, UPT, URZ, URZ, URZ ;  /* 0x000000fffffff290 */ /* 0x000fe2000fffe0ff */
[----:B------:R3:W1:Y:S04]  /*6a80*/  @P1 LDS.128 R56, [R104] ;  /* 0x0000000068381984 */ /* 0x0006680000000c00 */
[----:B------:R3:W1:Y:S04]  /*6a90*/  @P1 LDS.128 R64, [R103+0x10] ;  /* 0x0000100067401984 */ /* 0x0006680000000c00 */
[----:B------:R3:W1:Y:S04]  /*6aa0*/  @P1 LDS.128 R72, [R102+0x20] ;  /* 0x0000200066481984 */ /* 0x0006680000000c00 */
[----:B------:R3:W1:Y:S02]  /*6ab0*/  @P1 LDS.128 R80, [R110+0x30] ;  /* 0x000030006e501984 */ /* 0x0006640000000c00 */
.L_x_111:
[----:B------:R-:W-:Y:S05]  /*6ac0*/  BSYNC B1 ;  /* 0x0000000000017941 */ /* 0x000fea0003800000 */
.L_x_110:
[----:B-1----:R-:W-:Y:S04]  /*6ad0*/  SHF.R.U32.HI R2, RZ, 0x15, R48 ;  /* 0x00000015ff027819 */ /* 0x002fe80000011630 */
[----:B------:R-:W-:Y:S01]  /*6ae0*/  LOP3.LUT P1, RZ, R2, 0x3, R96, 0x48, !PT ;  /* 0x0000000302ff7812 */ /* 0x000fe20007824860 */
[----:B------:R-:W-:Y:S01]  /*6af0*/  @!UPT UIADD3 URZ, UPT, UPT, URZ, URZ, URZ ;  /* 0x000000fffffff290 */ /* 0x000fe2000fffe0ff */
[----:B----4-:R-:W-:Y:S11]  /*6b00*/  @P0 BRA `(.L_x_115) ;  /* 0x0000000000080947 */ /* 0x010ff60003800000 */
[----:B------:R-:W1:Y:S02]  /*6b10*/  SYNCS.PHASECHK.TRANS64.TRYWAIT P0, [R112+URZ+0x90], R0 ;  /* 0x00009000700075a7 */ /* 0x000e6400080011ff */
[----:B-1----:R-:W-:Y:S05]  /*6b20*/  @!P0 BRA `(.L_x_116) ;  /* 0x0000003c00608947 */ /* 0x002fea0003800000 */
.L_x_115:
[----:B------:R-:W-:Y:S05]  /*6b30*/  @!P1 BRA `(.L_x_117) ;  /* 0x0000000000409947 */ /* 0x000fea0003800000 */
[----:B------:R-:W4:Y:S01]  /*6b40*/  LDCU.64 UR8, c[0x4][0x70] ;  /* 0x01000e00ff0877ac */ /* 0x000f220008000a00 */
[----:B------:R-:W-:Y:S01]  /*6b50*/  MOV R3, 0x0 ;  /* 0x0000000000037802 */ /* 0x000fe20000000f00 */
[----:B------:R-:W-:Y:S02]  /*6b60*/  HFMA2 R12, -RZ, RZ, 0, 5.9604644775390625e-08 ;  /* 0x00000001ff0c7431 */ /* 0x000fe400000001ff */
[----:B------:R-:W-:Y:S02]  /*6b70*/  IMAD.MOV.U32 R8, RZ, RZ, 0x192 ;  /* 0x00000192ff087424 */ /* 0x000fe400078e00ff */
[----:B------:R-:W-:Y:S01]  /*6b80*/  IMAD.MOV.U32 R13, RZ, RZ, RZ ;  /* 0x000000ffff0d7224 */ /* 0x000fe200078e00ff */
[----:B------:R-:W5:Y:S01]  /*6b90*/  LDCU.64 UR6, c[0x4][0x78] ;  /* 0x01000f00ff0677ac */ /* 0x000f620008000a00 */
[----:B------:R-:W1:Y:S01]  /*6ba0*/  LDC.64 R2, c[0x4][R3] ;  /* 0x0100000003027b82 */ /* 0x000e620000000a00 */
[----:B------:R-:W2:Y:S01]  /*6bb0*/  LDCU.64 UR4, c[0x4][0x10] ;  /* 0x01000200ff0477ac */ /* 0x000ea20008000a00 */
[----:B----4-:R-:W-:Y:S01]  /*6bc0*/  MOV R5, UR9 ;  /* 0x0000000900057c02 */ /* 0x010fe20008000f00 */
[----:B------:R-:W-:Y:S01]  /*6bd0*/  IMAD.U32 R4, RZ, RZ, UR8 ;  /* 0x00000008ff047e24 */ /* 0x000fe2000f8e00ff */
[----:B-----5:R-:W-:Y:S01]  /*6be0*/  MOV R7, UR7 ;  /* 0x0000000700077c02 */ /* 0x020fe20008000f00 */
[----:B------:R-:W-:Y:S01]  /*6bf0*/  IMAD.U32 R6, RZ, RZ, UR6 ;  /* 0x00000006ff067e24 */ /* 0x000fe2000f8e00ff */
[----:B--2---:R-:W-:Y:S01]  /*6c00*/  MOV R11, UR5 ;  /* 0x00000005000b7c02 */ /* 0x004fe20008000f00 */
[----:B------:R-:W-:Y:S02]  /*6c10*/  IMAD.U32 R10, RZ, RZ, UR4 ;  /* 0x00000004ff0a7e24 */ /* 0x000fe4000f8e00ff */
[----:B------:R-:W-:Y:S07]  /*6c20*/  LEPC R20, `(.L_x_117) ;  /* 0x000000001014794e */ /* 0x000fee0000000000 */
[----:B-1-3--:R-:W-:Y:S05]  /*6c30*/  CALL.ABS.NOINC R2 ;  /* 0x0000000002007343 */ /* 0x00afea0003c00000 */
.L_x_117:
[----:B------:R-:W-:Y:S05]  /*6c40*/  WARPSYNC.ALL ;  /* 0x0000000000007948 */ /* 0x000fea0003800000 */
[----:B------:R-:W-:Y:S01]  /*6c50*/  R2UR UR4, R48 ;  /* 0x00000000300472ca */ /* 0x000fe200000e0000 */
[--C-:B------:R-:W-:Y:S01]  /*6c60*/  HADD2.F32 R50, -RZ, R56.reuse.H0_H0 ;  /* 0x20000038ff327230 */ /* 0x100fe20000004100 */
[----:B------:R-:W-:Y:S01]  /*6c70*/  ISETP.NE.AND P0, PT, R106, RZ, PT ;  /* 0x000000ff6a00720c */ /* 0x000fe20003f05270 */
[----:B------:R-:W-:Y:S01]  /*6c80*/  HADD2.F32 R51, -RZ, R56.H1_H1 ;  /* 0x30000038ff337230 */ /* 0x000fe20000004100 */
[----:B------:R-:W-:Y:S01]  /*6c90*/  BSSY.RECONVERGENT B0, `(.L_x_118) ;  /* 0x0000086000007945 */ /* 0x000fe20003800200 */
[--C-:B------:R-:W-:Y:S08]  /*6ca0*/  HADD2.F32 R52, -RZ, R57.reuse.H0_H0 ;  /* 0x20000039ff347230 */ /* 0x100ff00000004100 */
[----:B------:R-:W1:Y:S02]  /*6cb0*/  LDTM.x32 R4, tmem[UR4] ;  /* 0x00000004000479ee */ /* 0x000e6400082c0000 */
[C---:B-12---:R-:W-:Y:S01]  /*6cc0*/  FMUL R0, R47.reuse, R4 ;  /* 0x000000042f007220 */ /* 0x046fe20000400000 */
[C---:B------:R-:W-:Y:S01]  /*6cd0*/  FMUL R2, R47.reuse, R5 ;  /* 0x000000052f027220 */ /* 0x040fe20000400000 */
[C---:B------:R-:W-:Y:S01]  /*6ce0*/  FMUL R4, R47.reuse, R8 ;  /* 0x000000082f047220 */ /* 0x040fe20000400000 */
[----:B------:R-:W-:Y:S01]  /*6cf0*/  FMUL R3, R47, R6 ;  /* 0x000000062f037220 */ /* 0x000fe20000400000 */
[C---:B------:R-:W-:Y:S01]  /*6d00*/  FFMA R0, R49.reuse, R50, R0 ;  /* 0x0000003231007223 */ /* 0x040fe20000000000 */
[----:B------:R-:W-:Y:S01]  /*6d10*/  FFMA R2, R49, R51, R2 ;  /* 0x0000003331027223 */ /* 0x000fe20000000002 */
[C---:B------:R-:W-:Y:S01]  /*6d20*/  FMUL R5, R47.reuse, R9 ;  /* 0x000000092f057220 */ /* 0x040fe20000400000 */
        /* <DEDUP_REMOVED lines=16> */
[----:B------:R-:W-:Y:S02]  /*6e30*/  HADD2.F32 R32, -RZ, R57.H1_H1 ;  /* 0x30000039ff207230 */ /* 0x000fe40000004100 */
[C---:B------:R-:W-:Y:S01]  /*6e40*/  FMUL R26, R47.reuse, R30 ;  /* 0x0000001e2f1a7220 */ /* 0x040fe20000400000 */
[----:B------:R-:W-:Y:S01]  /*6e50*/  FMUL R29, R47, R33 ;  /* 0x000000212f1d7220 */ /* 0x000fe20000400000 */
[--C-:B------:R-:W-:Y:S02]  /*6e60*/  HADD2.F32 R33, -RZ, R58.reuse.H0_H0 ;  /* 0x2000003aff217230 */ /* 0x100fe40000004100 */
[----:B------:R-:W-:Y:S01]  /*6e70*/  FFMA R3, R49, R52, R3 ;  /* 0x0000003431037223 */ /* 0x000fe20000000003 */
[C---:B------:R-:W-:Y:S01]  /*6e80*/  FMUL R7, R47.reuse, R7 ;  /* 0x000000072f077220 */ /* 0x040fe20000400000 */
[----:B------:R-:W-:Y:S01]  /*6e90*/  FMUL R30, R47, R34 ;  /* 0x000000222f1e7220 */ /* 0x000fe20000400000 */
[----:B------:R-:W-:Y:S01]  /*6ea0*/  HADD2.F32 R34, -RZ, R58.H1_H1 ;  /* 0x3000003aff227230 */ /* 0x000fe20000004100 */
[----:B------:R-:W-:Y:S01]  /*6eb0*/  F2FP.F16.F32.PACK_AB R52, R2, R0 ;  /* 0x000000000234723e */ /* 0x000fe200000000ff */
[--C-:B------:R-:W-:Y:S02]  /*6ec0*/  HADD2.F32 R0, -RZ, R59.reuse.H0_H0 ;  /* 0x2000003bff007230 */ /* 0x100fe40000004100 */
[C---:B------:R-:W-:Y:S01]  /*6ed0*/  FFMA R7, R49.reuse, R32, R7 ;  /* 0x0000002031077223 */ /* 0x040fe20000000007 */
[----:B------:R-:W-:Y:S02]  /*6ee0*/  HADD2.F32 R2, -RZ, R59.H1_H1 ;  /* 0x3000003bff027230 */ /* 0x000fe40000004100 */
[C---:B------:R-:W-:Y:S01]  /*6ef0*/  FFMA R4, R49.reuse, R33, R4 ;  /* 0x0000002131047223 */ /* 0x040fe20000000004 */
[C---:B------:R-:W-:Y:S01]  /*6f00*/  FFMA R5, R49.reuse, R34, R5 ;  /* 0x0000002231057223 */ /* 0x040fe20000000005 */
[----:B------:R-:W-:Y:S01]  /*6f10*/  FFMA R6, R49, R0, R6 ;  /* 0x0000000031067223 */ /* 0x000fe20000000006 */
[--C-:B------:R-:W-:Y:S02]  /*6f20*/  HADD2.F32 R0, -RZ, R64.reuse.H0_H0 ;  /* 0x20000040ff007230 */ /* 0x100fe40000004100 */
[----:B------:R-:W-:Y:S01]  /*6f30*/  FMUL R11, R47, R11 ;  /* 0x0000000b2f0b7220 */ /* 0x000fe20000400000 */
[----:B------:R-:W-:Y:S01]  /*6f40*/  F2FP.F16.F32.PACK_AB R53, R7, R3 ;  /* 0x000000030735723e */ /* 0x000fe200000000ff */
[--C-:B------:R-:W-:Y:S02]  /*6f50*/  HADD2.F32 R3, -RZ, R65.reuse.H0_H0 ;  /* 0x20000041ff037230 */ /* 0x100fe40000004100 */
[----:B------:R-:W-:Y:S01]  /*6f60*/  FMUL R15, R47, R15 ;  /* 0x0000000f2f0f7220 */ /* 0x000fe20000400000 */
[C---:B------:R-:W-:Y:S01]  /*6f70*/  FFMA R11, R49.reuse, R2, R11 ;  /* 0x00000002310b7223 */ /* 0x040fe2000000000b */
[----:B------:R-:W-:Y:S02]  /*6f80*/  HADD2.F32 R2, -RZ, R64.H1_H1 ;  /* 0x30000040ff027230 */ /* 0x000fe40000004100 */
[----:B------:R-:W-:Y:S01]  /*6f90*/  FFMA R8, R49, R0, R8 ;  /* 0x0000000031087223 */ /* 0x000fe20000000008 */
[----:B------:R-:W-:Y:S02]  /*6fa0*/  HADD2.F32 R0, -RZ, R65.H1_H1 ;  /* 0x30000041ff007230 */ /* 0x000fe40000004100 */
[C---:B------:R-:W-:Y:S01]  /*6fb0*/  FMUL R19, R47.reuse, R19 ;  /* 0x000000132f137220 */ /* 0x040fe20000400000 */
[----:B------:R-:W-:Y:S01]  /*6fc0*/  FMUL R23, R47, R23 ;  /* 0x000000172f177220 */ /* 0x000fe20000400000 */
[C---:B------:R-:W-:Y:S01]  /*6fd0*/  FFMA R9, R49.reuse, R2, R9 ;  /* 0x0000000231097223 */ /* 0x040fe20000000009 */
[C---:B------:R-:W-:Y:S01]  /*6fe0*/  FFMA R10, R49.reuse, R3, R10 ;  /* 0x00000003310a7223 */ /* 0x040fe2000000000a */
[----:B------:R-:W-:Y:S01]  /*6ff0*/  FFMA R15, R49, R0, R15 ;  /* 0x00000000310f7223 */ /* 0x000fe2000000000f */
[--C-:B------:R-:W-:Y:S02]  /*7000*/  HADD2.F32 R2, -RZ, R66.reuse.H0_H0 ;  /* 0x20000042ff027230 */ /* 0x100fe40000004100 */
[----:B------:R-:W-:Y:S01]  /*7010*/  FMUL R27, R47, R27 ;  /* 0x0000001b2f1b7220 */ /* 0x000fe20000400000 */
[----:B------:R-:W-:Y:S01]  /*7020*/  HADD2.F32 R0, -RZ, R66.H1_H1 ;  /* 0x30000042ff007230 */ /* 0x000fe20000004100 */
[----:B------:R-:W-:Y:S01]  /*7030*/  F2FP.F16.F32.PACK_AB R54, R5, R4 ;  /* 0x000000040536723e */ /* 0x000fe200000000ff */
[--C-:B------:R-:W-:Y:S02]  /*7040*/  HADD2.F32 R3, -RZ, R67.reuse.H0_H0 ;  /* 0x20000043ff037230 */ /* 0x100fe40000004100 */
[C---:B------:R-:W-:Y:S01]  /*7050*/  FFMA R12, R49.reuse, R2, R12 ;  /* 0x00000002310c7223 */ /* 0x040fe2000000000c */
[--C-:B------:R-:W-:Y:S02]  /*7060*/  HADD2.F32 R2, -RZ, R72.reuse.H0_H0 ;  /* 0x20000048ff027230 */ /* 0x100fe40000004100 */
[C---:B------:R-:W-:Y:S01]  /*7070*/  FFMA R13, R49.reuse, R0, R13 ;  /* 0x00000000310d7223 */ /* 0x040fe2000000000d */
[----:B------:R-:W-:Y:S02]  /*7080*/  HADD2.F32 R0, -RZ, R67.H1_H1 ;  /* 0x30000043ff007230 */ /* 0x000fe40000004100 */
[----:B------:R-:W-:Y:S01]  /*7090*/  FFMA R14, R49, R3, R14 ;  /* 0x00000003310e7223 */ /* 0x000fe2000000000e */
[----:B------:R-:W-:Y:S01]  /*70a0*/  HADD2.F32 R3, -RZ, R72.H1_H1 ;  /* 0x30000048ff037230 */ /* 0x000fe20000004100 */
[----:B------:R-:W-:Y:S01]  /*70b0*/  F2FP.F16.F32.PACK_AB R55, R11, R6 ;  /* 0x000000060b37723e */ /* 0x000fe200000000ff */
[----:B------:R-:W-:Y:S01]  /*70c0*/  FMUL R31, R47, R31 ;  /* 0x0000001f2f1f7220 */ /* 0x000fe20000400000 */
[C---:B------:R-:W-:Y:S01]  /*70d0*/  FFMA R19, R49.reuse, R0, R19 ;  /* 0x0000000031137223 */ /* 0x040fe20000000013 */
[--C-:B------:R-:W-:Y:S02]  /*70e0*/  HADD2.F32 R0, -RZ, R73.reuse.H0_H0 ;  /* 0x20000049ff007230 */ /* 0x100fe40000004100 */
[C---:B------:R-:W-:Y:S01]  /*70f0*/  FFMA R16, R49.reuse, R2, R16 ;  /* 0x0000000231107223 */ /* 0x040fe20000000010 */
[----:B------:R1:W-:Y:S01]  /*7100*/  STS.128 [R104], R52 ;  /* 0x0000003468007388 */ /* 0x0003e20000000c00 */
[C---:B------:R-:W-:Y:S01]  /*7110*/  FFMA R17, R49.reuse, R3, R17 ;  /* 0x0000000331117223 */ /* 0x040fe20000000011 */
[----:B------:R-:W-:Y:S02]  /*7120*/  HADD2.F32 R2, -RZ, R73.H1_H1 ;  /* 0x30000049ff027230 */ /* 0x000fe40000004100 */
[----:B------:R-:W-:Y:S01]  /*7130*/  FFMA R18, R49, R0, R18 ;  /* 0x0000000031127223 */ /* 0x000fe20000000012 */
[--C-:B------:R-:W-:Y:S01]  /*7140*/  HADD2.F32 R0, -RZ, R74.reuse.H0_H0 ;  /* 0x2000004aff007230 */ /* 0x100fe20000004100 */
[----:B------:R-:W-:Y:S01]  /*7150*/  F2FP.F16.F32.PACK_AB R8, R9, R8 ;  /* 0x000000080908723e */ /* 0x000fe200000000ff */
[--C-:B------:R-:W-:Y:S02]  /*7160*/  HADD2.F32 R3, -RZ, R75.reuse.H0_H0 ;  /* 0x2000004bff037230 */ /* 0x100fe40000004100 */
[C---:B------:R-:W-:Y:S01]  /*7170*/  FFMA R23, R49.reuse, R2, R23 ;  /* 0x0000000231177223 */ /* 0x040fe20000000017 */
[----:B------:R-:W-:Y:S02]  /*7180*/  HADD2.F32 R2, -RZ, R74.H1_H1 ;  /* 0x3000004aff027230 */ /* 0x000fe40000004100 */
[----:B------:R-:W-:Y:S01]  /*7190*/  FFMA R20, R49, R0, R20 ;  /* 0x0000000031147223 */ /* 0x000fe20000000014 */
[----:B------:R-:W-:Y:S01]  /*71a0*/  HADD2.F32 R0, -RZ, R75.H1_H1 ;  /* 0x3000004bff007230 */ /* 0x000fe20000004100 */
[----:B------:R-:W-:Y:S01]  /*71b0*/  F2FP.F16.F32.PACK_AB R9, R15, R10 ;  /* 0x0000000a0f09723e */ /* 0x000fe200000000ff */
[----:B------:R-:W-:Y:S02]  /*71c0*/  HADD2.F32 R4, -RZ, R83.H0_H0 ;  /* 0x20000053ff047230 */ /* 0x000fe40000004100 */
[C---:B------:R-:W-:Y:S01]  /*71d0*/  FFMA R21, R49.reuse, R2, R21 ;  /* 0x0000000231157223 */ /* 0x040fe20000000015 */
[C---:B------:R-:W-:Y:S01]  /*71e0*/  FFMA R22, R49.reuse, R3, R22 ;  /* 0x0000000331167223 */ /* 0x040fe20000000016 */
[----:B------:R-:W-:Y:S01]  /*71f0*/  FFMA R27, R49, R0, R27 ;  /* 0x00000000311b7223 */ /* 0x000fe2000000001b */
[--C-:B------:R-:W-:Y:S01]  /*7200*/  HADD2.F32 R2, -RZ, R80.reuse.H0_H0 ;  /* 0x20000050ff027230 */ /* 0x100fe20000004100 */
[----:B------:R-:W-:Y:S01]  /*7210*/  F2FP.F16.F32.PACK_AB R10, R13, R12 ;  /* 0x0000000c0d0a723e */ /* 0x000fe200000000ff */
[----:B------:R-:W-:Y:S01]  /*7220*/  HADD2.F32 R0, -RZ, R80.H1_H1 ;  /* 0x30000050ff007230 */ /* 0x000fe20000004100 */
[----:B------:R-:W-:Y:S01]  /*7230*/  F2FP.F16.F32.PACK_AB R11, R19, R14 ;  /* 0x0000000e130b723e */ /* 0x000fe200000000ff */
[--C-:B------:R-:W-:Y:S02]  /*7240*/  HADD2.F32 R3, -RZ, R81.reuse.H0_H0 ;  /* 0x20000051ff037230 */ /* 0x100fe40000004100 */
[C---:B------:R-:W-:Y:S01]  /*7250*/  FFMA R24, R49.reuse, R2, R24 ;  /* 0x0000000231187223 */ /* 0x040fe20000000018 */
[--C-:B------:R-:W-:Y:S02]  /*7260*/  HADD2.F32 R2, -RZ, R82.reuse.H0_H0 ;  /* 0x20000052ff027230 */ /* 0x100fe40000004100 */
[C---:B------:R-:W-:Y:S01]  /*7270*/  FFMA R25, R49.reuse, R0, R25 ;  /* 0x0000000031197223 */ /* 0x040fe20000000019 */
[----:B------:R1:W-:Y:S01]  /*7280*/  STS.128 [R103+0x10], R8 ;  /* 0x0000100867007388 */ /* 0x0003e20000000c00 */
[----:B------:R-:W-:Y:S02]  /*7290*/  HADD2.F32 R0, -RZ, R81.H1_H1 ;  /* 0x30000051ff007230 */ /* 0x000fe40000004100 */
[----:B------:R-:W-:Y:S01]  /*72a0*/  FFMA R26, R49, R3, R26 ;  /* 0x00000003311a7223 */ /* 0x000fe2000000001a */
[----:B------:R-:W-:Y:S01]  /*72b0*/  HADD2.F32 R3, -RZ, R82.H1_H1 ;  /* 0x30000052ff037230 */ /* 0x000fe20000004100 */
[----:B------:R-:W-:Y:S01]  /*72c0*/  F2FP.F16.F32.PACK_AB R16, R17, R16 ;  /* 0x000000101110723e */ /* 0x000fe200000000ff */
[----:B------:R-:W-:Y:S01]  /*72d0*/  HADD2.F32 R5, -RZ, R83.H1_H1 ;  /* 0x30000053ff057230 */ /* 0x000fe20000004100 */
[----:B------:R-:W-:Y:S01]  /*72e0*/  F2FP.F16.F32.PACK_AB R17, R23, R18 ;  /* 0x000000121711723e */ /* 0x000fe200000000ff */
[----:B------:R-:W-:Y:S01]  /*72f0*/  FFMA R31, R49, R0, R31 ;  /* 0x00000000311f7223 */ /* 0x000fe2000000001f */
[----:B------:R-:W-:Y:S01]  /*7300*/  FMUL R35, R47, R35 ;  /* 0x000000232f237220 */ /* 0x000fe20000400000 */
[----:B------:R-:W-:Y:S01]  /*7310*/  F2FP.F16.F32.PACK_AB R18, R21, R20 ;  /* 0x000000141512723e */ /* 0x000fe200000000ff */
[----:B------:R-:W-:Y:S01]  /*7320*/  FFMA R28, R49, R2, R28 ;  /* 0x00000002311c7223 */ /* 0x000fe2000000001c */
[----:B------:R-:W-:Y:S01]  /*7330*/  F2FP.F16.F32.PACK_AB R19, R27, R22 ;  /* 0x000000161b13723e */ /* 0x000fe200000000ff */
[C---:B------:R-:W-:Y:S01]  /*7340*/  FFMA R29, R49.reuse, R3, R29 ;  /* 0x00000003311d7223 */ /* 0x040fe2000000001d */
[C---:B------:R-:W-:Y:S01]  /*7350*/  FFMA R30, R49.reuse, R4, R30 ;  /* 0x00000004311e7223 */ /* 0x040fe2000000001e */
[----:B------:R-:W-:Y:S01]  /*7360*/  FFMA R35, R49, R5, R35 ;  /* 0x0000000531237223 */ /* 0x000fe20000000023 */
[----:B------:R-:W-:Y:S01]  /*7370*/  F2FP.F16.F32.PACK_AB R24, R25, R24 ;  /* 0x000000181918723e */ /* 0x000fe200000000ff */
[----:B------:R1:W-:Y:S01]  /*7380*/  STS.128 [R102+0x20], R16 ;  /* 0x0000201066007388 */ /* 0x0003e20000000c00 */
[----:B------:R-:W-:Y:S02]  /*7390*/  F2FP.F16.F32.PACK_AB R25, R31, R26 ;  /* 0x0000001a1f19723e */ /* 0x000fe400000000ff */
[----:B------:R-:W-:Y:S02]  /*73a0*/  F2FP.F16.F32.PACK_AB R26, R29, R28 ;  /* 0x0000001c1d1a723e */ /* 0x000fe400000000ff */
[----:B------:R-:W-:Y:S05]  /*73b0*/  F2FP.F16.F32.PACK_AB R27, R35, R30 ;  /* 0x0000001e231b723e */ /* 0x000fea00000000ff */
[----:B------:R1:W-:Y:S01]  /*73c0*/  STS.128 [R110+0x30], R24 ;  /* 0x000030186e007388 */ /* 0x0003e20000000c00 */
[----:B------:R-:W-:Y:S01]  /*73d0*/  @!PT LDS RZ, [RZ] ;  /* 0x00000000fffff984 */ /* 0x000fe20000000800 */
[----:B------:R-:W-:Y:S01]  /*73e0*/  @!PT LDS RZ, [RZ] ;  /* 0x00000000fffff984 */ /* 0x000fe20000000800 */
[----:B------:R-:W-:Y:S01]  /*73f0*/  @!PT LDS RZ, [RZ] ;  /* 0x00000000fffff984 */ /* 0x000fe20000000800 */
[----:B------:R-:W-:Y:S01]  /*7400*/  @!PT LDS RZ, [RZ] ;  /* 0x00000000fffff984 */ /* 0x000fe20000000800 */
[----:B------:R2:W-:Y:S07]  /*7410*/  MEMBAR.ALL.CTA ;  /* 0x0000000000007992 */ /* 0x0005ee0000008000 */
[----:B--2---:R-:W2:Y:S02]  /*7420*/  FENCE.VIEW.ASYNC.S ;  /* 0x00000000000073c6 */ /* 0x004ea40000000000 */
[----:B--2---:R-:W-:Y:S06]  /*7430*/  BAR.SYNC.DEFER_BLOCKING 0x1, 0x80 ;  /* 0x0042000000007b1d */ /* 0x004fec0000010000 */
[----:B------:R-:W-:Y:S05]  /*7440*/  @P0 BRA `(.L_x_119) ;  /* 0x0000000000280947 */ /* 0x000fea0003800000 */
[----:B------:R-:W-:Y:S01]  /*7450*/  UIADD3 UR4, UPT, UPT, UR36, 0x200, URZ ;  /* 0x0000020024047890 */ /* 0x000fe2000fffe0ff */
[----:B------:R-:W-:Y:S05]  /*7460*/  UMOV UR43, UR60 ;  /* 0x0000003c002b7c82 */ /* 0x000fea0008000000 */
[----:B------:R-:W-:Y:S01]  /*7470*/  MOV R97, UR4 ;  /* 0x0000000400617c02 */ /* 0x000fe20008000f00 */
[----:B------:R-:W-:Y:S03]  /*7480*/  UIADD3 UR4, UP0, UPT, UR50, 0x680, URZ ;  /* 0x0000068032047890 */ /* 0x000fe6000ff1e0ff */
[----:B------:R-:W-:Y:S01]  /*7490*/  R2UR UR40, R97 ;  /* 0x00000000612872ca */ /* 0x000fe200000e0000 */
[----:B------:R-:W-:Y:S11]  /*74a0*/  UIADD3.X UR5, UPT, UPT, URZ, UR51, URZ, UP0, !UPT ;  /* 0x00000033ff057290 */ /* 0x000ff600087fe4ff */
[----:B------:R-:W-:Y:S01]  /*74b0*/  @!UPT UIADD3 URZ, UPT, UPT, URZ, URZ, URZ ;  /* 0x000000fffffff290 */ /* 0x000fe2000fffe0ff */
[----:B------:R2:W-:Y:S01]  /*74c0*/  UTMASTG.3D [UR40], [UR4] ;  /* 0x00000028040073b5 */ /* 0x0005e20008010000 */
[----:B------:R0:W-:Y:S01]  /*74d0*/  UTMACMDFLUSH ;  /* 0x00000000000079b7 */ /* 0x0001e20000000000 */
[----:B--2---:R-:W-:Y:S04]  /*74e0*/  DEPBAR.LE SB0, 0x1 ;  /* 0x000080400000791a */ /* 0x004fe80000000000 */
.L_x_119:
[----:B------:R-:W-:Y:S05]  /*74f0*/  BSYNC.RECONVERGENT B0 ;  /* 0x0000000000007941 */ /* 0x000fea0003800200 */
.L_x_118:
[----:B------:R-:W-:Y:S01]  /*7500*/  BAR.SYNC.DEFER_BLOCKING 0x1, 0x80 ;  /* 0x0042000000007b1d */ /* 0x000fe20000010000 */
[----:B------:R-:W-:Y:S01]  /*7510*/  ISETP.NE.AND P1, PT, R111, RZ, PT ;  /* 0x000000ff6f00720c */ /* 0x000fe20003f25270 */
[----:B------:R-:W-:Y:S01]  /*7520*/  UISETP.NE.AND UP0, UPT, UR39, URZ, UPT ;  /* 0x000000ff2700728c */ /* 0x000fe2000bf05270 */
[----:B------:R-:W-:Y:S11]  /*7530*/  LEA R2, R60, UR36, 0x3 ;  /* 0x000000243c027c11 */ /* 0x000ff6000f8e18ff */
[----:B------:R-:W-:Y:S01]  /*7540*/  @P1 SHF.L.U32 R3, R101, 0x1f, RZ ;  /* 0x0000001f65031819 */ /* 0x000fe200000006ff */
[----:B------:R-:W-:Y:S06]  /*7550*/  BRA.U !UP0, `(.L_x_120) ;  /* 0x0000000108247547 */ /* 0x000fec000b800000 */
[----:B------:R-:W-:Y:S01]  /*7560*/  IMAD.U32 R4, RZ, RZ, UR37 ;  /* 0x00000025ff047e24 */ /* 0x000fe2000f8e00ff */
[----:B------:R-:W-:Y:S01]  /*7570*/  MOV R0, UR46 ;  /* 0x0000002e00007c02 */ /* 0x000fe20008000f00 */
[----:B------:R-:W-:Y:S03]  /*7580*/  UIADD3 UR4, UPT, UPT, UR37, 0x1, URZ ;  /* 0x0000000125047890 */ /* 0x000fe6000fffe0ff */
[----:B------:R-:W-:Y:S01]  /*7590*/  @P1 LEA R4, R4, UR36, 0x3 ;  /* 0x0000002404041c11 */ /* 0x000fe2000f8e18ff */
[----:B------:R-:W-:Y:S04]  /*75a0*/  UISETP.NE.AND UP0, UPT, UR4, 0x4, UPT ;  /* 0x000000040400788c */ /* 0x000fe8000bf05270 */
[----:B------:R-:W-:Y:S01]  /*75b0*/  @P1 VIADD R4, R4, 0x40 ;  /* 0x0000004004041836 */ /* 0x000fe20000000000 */
[----:B------:R-:W-:Y:S04]  /*75c0*/  USEL UR37, UR4, URZ, UP0 ;  /* 0x000000ff04257287 */ /* 0x000fe80008000000 */
[----:B------:R-:W-:Y:S04]  /*75d0*/  @P1 PRMT R0, R0, 0x654, R4 ;  /* 0x0000065400001816 */ /* 0x000fe80000000004 */
[----:B------:R2:W-:Y:S04]  /*75e0*/  @P1 SYNCS.ARRIVE.TRANS64.RED.A1T0 RZ, [R0+URZ], RZ ;  /* 0x000000ff00ff19a7 */ /* 0x0005e800081004ff */
.L_x_120:
[----:B------:R-:W4:Y:S01]  /*75f0*/  @P1 SYNCS.PHASECHK.TRANS64.TRYWAIT P0, [R2+URZ+0x20], R3 ;  /* 0x00002003020015a7 */ /* 0x000f2200080011ff */
[----:B------:R-:W-:Y:S01]  /*7600*/  BSSY B1, `(.L_x_121) ;  /* 0x0000016000017945 */ /* 0x000fe20003800000 */
[----:B----4-:R-:W-:Y:S03]  /*7610*/  @P1 SEL R61, RZ, 0x1, !P0 ;  /* 0x00000001ff3d1807 */ /* 0x010fe60004000000 */
[----:B------:R-:W-:Y:S05]  /*7620*/  @!P1 BRA `(.L_x_122) ;  /* 0x00000000004c9947 */ /* 0x000fea0003800000 */
[----:B------:R-:W-:Y:S01]  /*7630*/  ISETP.NE.AND P0, PT, R61, RZ, PT ;  /* 0x000000ff3d00720c */ /* 0x000fe20003f05270 */
[----:B------:R-:W-:Y:S01]  /*7640*/  BSSY B0, `(.L_x_123) ;  /* 0x000000b000007945 */ /* 0x000fe20003800000 */
[----:B------:R-:W-:Y:S11]  /*7650*/  ISETP.NE.AND P1, PT, R62, RZ, PT ;  /* 0x000000ff3e00720c */ /* 0x000ff60003f25270 */
[----:B------:R-:W-:Y:S02]  /*7660*/  @!UPT UIADD3 URZ, UPT, UPT, URZ, URZ, URZ ;  /* 0x000000fffffff290 */ /* 0x000fe4000fffe0ff */
[C---:B------:R-:W-:Y:S01]  /*7670*/  @P1 IMAD R6, R60.reuse, 0x2000, R104 ;  /* 0x000020003c061824 */ /* 0x040fe200078e0268 */
[C---:B------:R-:W-:Y:S01]  /*7680*/  @P1 LEA R4, R60.reuse, R102, 0xd ;  /* 0x000000663c041211 */ /* 0x040fe200078e68ff */
[C---:B------:R-:W-:Y:S02]  /*7690*/  @P1 IMAD R5, R60.reuse, 0x2000, R103 ;  /* 0x000020003c051824 */ /* 0x040fe400078e0267 */
[----:B------:R-:W-:Y:S01]  /*76a0*/  @P1 IMAD R3, R60, 0x2000, R110 ;  /* 0x000020003c031824 */ /* 0x000fe200078e026e */
[----:B------:R-:W-:Y:S06]  /*76b0*/  @P0 BRA `(.L_x_124) ;  /* 0x00000000000c0947 */ /* 0x000fec0003800000 */
[----:B--2---:R-:W-:Y:S04]  /*76c0*/  SHF.L.U32 R0, R101, 0x1f, RZ ;  /* 0x0000001f65007819 */ /* 0x004fe800000006ff */
[----:B------:R-:W2:Y:S02]  /*76d0*/  SYNCS.PHASECHK.TRANS64.TRYWAIT P0, [R2+URZ+0x20], R0 ;  /* 0x00002000020075a7 */ /* 0x000ea400080011ff */
[----:B--2---:R-:W-:Y:S05]  /*76e0*/  @!P0 BRA `(.L_x_125) ;  /* 0x0000003000848947 */ /* 0x004fea0003800000 */
.L_x_124:
[----:B------:R-:W-:Y:S05]  /*76f0*/  BSYNC B0 ;  /* 0x0000000000007941 */ /* 0x000fea0003800000 */
.L_x_123:
[----:B------:R-:W-:Y:S02]  /*7700*/  ISETP.NE.AND P0, PT, R62, RZ, PT ;  /* 0x000000ff3e00720c */ /* 0x000fe40003f05270 */
[----:B------:R-:W-:Y:S11]  /*7710*/  IADD3 R60, PT, PT, R60, 0x1, RZ ;  /* 0x000000013c3c7810 */ /* 0x000ff60007ffe0ff */
[----:B------:R4:W1:Y:S04]  /*7720*/  @P0 LDS.128 R56, [R6] ;  /* 0x0000000006380984 */ /* 0x0008680000000c00 */
[----:B------:R4:W1:Y:S04]  /*7730*/  @P0 LDS.128 R64, [R5+0x10] ;  /* 0x0000100005400984 */ /* 0x0008680000000c00 */
[----:B------:R4:W1:Y:S04]  /*7740*/  @P0 LDS.128 R72, [R4+0x20] ;  /* 0x0000200004480984 */ /* 0x0008680000000c00 */
[----:B------:R4:W1:Y:S02]  /*7750*/  @P0 LDS.128 R80, [R3+0x30] ;  /* 0x0000300003500984 */ /* 0x0008640000000c00 */
.L_x_122:
[----:B------:R-:W-:Y:S05]  /*7760*/  BSYNC B1 ;  /* 0x0000000000017941 */ /* 0x000fea0003800000 */
.L_x_121:
[----:B--2---:R-:W-:Y:S05]  /*7770*/  VIADD R0, R48, 0x20 ;  /* 0x0000002030007836 */ /* 0x004fea0000000000 */
[----:B------:R-:W-:Y:S04]  /*7780*/  SHF.R.U32.HI R0, RZ, 0x15, R0 ;  /* 0x00000015ff007819 */ /* 0x000fe80000011600 */
[----:B------:R-:W-:Y:S11]  /*7790*/  LOP3.LUT P0, RZ, R0, 0x3, R96, 0x48, !PT ;  /* 0x0000000300ff7812 */ /* 0x000ff60007804860 */
[----:B------:R-:W-:Y:S02]  /*77a0*/  @!UPT UIADD3 URZ, UPT, UPT, URZ, URZ, URZ ;  /* 0x000000fffffff290 */ /* 0x000fe4000fffe0ff */
[----:B------:R-:W-:Y:S05]  /*77b0*/  @!P0 BRA `(.L_x_126) ;  /* 0x0000000000408947 */ /* 0x000fea0003800000 */
[----:B------:R-:W2:Y:S01]  /*77c0*/  LDCU.64 UR8, c[0x4][0x70] ;  /* 0x01000e00ff0877ac */ /* 0x000ea20008000a00 */
[----:B----4-:R-:W-:Y:S01]  /*77d0*/  MOV R3, 0x0 ;  /* 0x0000000000037802 */ /* 0x010fe20000000f00 */
[----:B------:R-:W-:Y:S02]  /*77e0*/  HFMA2 R12, -RZ, RZ, 0, 5.9604644775390625e-08 ;  /* 0x00000001ff0c7431 */ /* 0x000fe400000001ff */
[----:B-1----:R-:W-:Y:S02]  /*77f0*/  IMAD.MOV.U32 R8, RZ, RZ, 0x192 ;  /* 0x00000192ff087424 */ /* 0x002fe400078e00ff */
[----:B------:R-:W-:Y:S01]  /*7800*/  IMAD.MOV.U32 R13, RZ, RZ, RZ ;  /* 0x000000ffff0d7224 */ /* 0x000fe200078e00ff */
[----:B------:R-:W1:Y:S01]  /*7810*/  LDCU.64 UR6, c[0x4][0x78] ;  /* 0x01000f00ff0677ac */ /* 0x000e620008000a00 */
[----:B------:R-:W4:Y:S01]  /*7820*/  LDC.64 R2, c[0x4][R3] ;  /* 0x0100000003027b82 */ /* 0x000f220000000a00 */
[----:B------:R-:W5:Y:S01]  /*7830*/  LDCU.64 UR4, c[0x4][0x10] ;  /* 0x01000200ff0477ac */ /* 0x000f620008000a00 */
[----:B--2---:R-:W-:Y:S01]  /*7840*/  MOV R5, UR9 ;  /* 0x0000000900057c02 */ /* 0x004fe20008000f00 */
[----:B------:R-:W-:Y:S01]  /*7850*/  IMAD.U32 R4, RZ, RZ, UR8 ;  /* 0x00000008ff047e24 */ /* 0x000fe2000f8e00ff */
[----:B-1----:R-:W-:Y:S01]  /*7860*/  MOV R7, UR7 ;  /* 0x0000000700077c02 */ /* 0x002fe20008000f00 */
[----:B------:R-:W-:Y:S01]  /*7870*/  IMAD.U32 R6, RZ, RZ, UR6 ;  /* 0x00000006ff067e24 */ /* 0x000fe2000f8e00ff */
[----:B-----5:R-:W-:Y:S01]  /*7880*/  MOV R11, UR5 ;  /* 0x00000005000b7c02 */ /* 0x020fe20008000f00 */
[----:B------:R-:W-:Y:S02]  /*7890*/  IMAD.U32 R10, RZ, RZ, UR4 ;  /* 0x00000004ff0a7e24 */ /* 0x000fe4000f8e00ff */
[----:B------:R-:W-:Y:S07]  /*78a0*/  LEPC R20, `(.L_x_126) ;  /* 0x000000001014794e */ /* 0x000fee0000000000 */
[----:B---34-:R-:W-:Y:S05]  /*78b0*/  CALL.ABS.NOINC R2 ;  /* 0x0000000002007343 */ /* 0x018fea0003c00000 */
.L_x_126:
[----:B------:R-:W-:Y:S05]  /*78c0*/  WARPSYNC.ALL ;  /* 0x0000000000007948 */ /* 0x000fea0003800000 */
[----:B------:R-:W-:Y:S01]  /*78d0*/  R2UR UR4, R48 ;  /* 0x00000000300472ca */ /* 0x000fe200000e0000 */
[--C-:B-1--4-:R-:W-:Y:S01]  /*78e0*/  HADD2.F32 R3, -RZ, R56.reuse.H0_H0 ;  /* 0x20000038ff037230 */ /* 0x112fe20000004100 */
[----:B------:R-:W-:Y:S01]  /*78f0*/  ISETP.NE.AND P6, PT, R111, RZ, PT ;  /* 0x000000ff6f00720c */ /* 0x000fe20003fc5270 */
[--C-:B------:R-:W-:Y:S01]  /*7900*/  HADD2.F32 R51, -RZ, R57.reuse.H1_H1 ;  /* 0x30000039ff337230 */ /* 0x100fe20000004100 */
[----:B------:R-:W-:Y:S01]  /*7910*/  MOV R50, UR37 ;  /* 0x0000002500327c02 */ /* 0x000fe20008000f00 */
[----:B------:R-:W-:Y:S01]  /*7920*/  BSSY.RECONVERGENT B0, `(.L_x_127) ;  /* 0x000008c000007945 */ /* 0x000fe20003800200 */
[----:B------:R-:W-:Y:S02]  /*7930*/  MOV R63, UR46 ;  /* 0x0000002e003f7c02 */ /* 0x000fe40008000f00 */
[----:B------:R-:W-:Y:S05]  /*7940*/  ISETP.NE.AND P0, PT, R106, RZ, PT ;  /* 0x000000ff6a00720c */ /* 0x000fea0003f05270 */
[----:B------:R-:W1:Y:S02]  /*7950*/  LDTM.x32 R4, tmem[UR4+0x20] ;  /* 0x00002004000479ee */ /* 0x000e6400082c0000 */
[----:B------:R-:W-:Y:S04]  /*7960*/  @P6 LEA R50, R50, UR36, 0x3 ;  /* 0x0000002432326c11 */ /* 0x000fe8000f8e18ff */
[----:B------:R-:W-:Y:S04]  /*7970*/  @P6 IADD3 R50, PT, PT, R50, 0x40, RZ ;  /* 0x0000004032326810 */ /* 0x000fe80007ffe0ff */
[----:B------:R-:W-:Y:S01]  /*7980*/  @P6 PRMT R63, R63, 0x654, R50 ;  /* 0x000006543f3f6816 */ /* 0x000fe20000000032 */
[----:B------:R-:W-:Y:S02]  /*7990*/  HADD2.F32 R50, -RZ, R57.H0_H0 ;  /* 0x20000039ff327230 */ /* 0x000fe40000004100 */
[C---:B-1----:R-:W-:Y:S01]  /*79a0*/  FMUL R0, R47.reuse, R4 ;  /* 0x000000042f007220 */ /* 0x042fe20000400000 */
[----:B------:R-:W-:Y:S02]  /*79b0*/  HADD2.F32 R4, -RZ, R56.H1_H1 ;  /* 0x30000038ff047230 */ /* 0x000fe40000004100 */
[C---:B------:R-:W-:Y:S01]  /*79c0*/  FMUL R2, R47.reuse, R5 ;  /* 0x000000052f027220 */ /* 0x040fe20000400000 */
[----:B------:R-:W-:Y:S01]  /*79d0*/  FMUL R7, R47, R7 ;  /* 0x000000072f077220 */ /* 0x000fe20000400000 */
[----:B------:R-:W-:Y:S01]  /*79e0*/  FFMA R0, R49, R3, R0 ;  /* 0x0000000331007223 */ /* 0x000fe20000000000 */
[----:B------:R-:W-:Y:S01]  /*79f0*/  FMUL R3, R47, R6 ;  /* 0x000000062f037220 */ /* 0x000fe20000400000 */
[----:B------:R-:W-:Y:S01]  /*7a00*/  FFMA R2, R49, R4, R2 ;  /* 0x0000000431027223 */ /* 0x000fe20000000002 */
[C---:B------:R-:W-:Y:S01]  /*7a10*/  FMUL R4, R47.reuse, R8 ;  /* 0x000000082f047220 */ /* 0x040fe20000400000 */
[----:B------:R-:W-:Y:S01]  /*7a20*/  FMUL R8, R47, R12 ;  /* 0x0000000c2f087220 */ /* 0x000fe20000400000 */
[----:B------:R-:W-:Y:S01]  /*7a30*/  FFMA R3, R49, R50, R3 ;  /* 0x0000003231037223 */ /* 0x000fe20000000003 */
[C---:B------:R-:W-:Y:S01]  /*7a40*/  FMUL R12, R47.reuse, R16 ;  /* 0x000000102f0c7220 */ /* 0x040fe20000400000 */
[C---:B------:R-:W-:Y:S01]  /*7a50*/  FMUL R16, R47.reuse, R20 ;  /* 0x000000142f107220 */ /* 0x040fe20000400000 */
[C---:B------:R-:W-:Y:S01]  /*7a60*/  FMUL R20, R47.reuse, R24 ;  /* 0x000000182f147220 */ /* 0x040fe20000400000 */
[C---:B------:R-:W-:Y:S01]  /*7a70*/  FMUL R24, R47.reuse, R28 ;  /* 0x0000001c2f187220 */ /* 0x040fe20000400000 */
[C---:B------:R-:W-:Y:S01]  /*7a80*/  FMUL R28, R47.reuse, R32 ;  /* 0x000000202f1c7220 */ /* 0x040fe20000400000 */
[--C-:B------:R-:W-:Y:S01]  /*7a90*/  HADD2.F32 R32, -RZ, R58.reuse.H0_H0 ;  /* 0x2000003aff207230 */ /* 0x100fe20000004100 */
[----:B------:R-:W-:Y:S01]  /*7aa0*/  F2FP.F16.F32.PACK_AB R52, R2, R0 ;  /* 0x000000000234723e */ /* 0x000fe200000000ff */
[----:B------:R-:W-:Y:S02]  /*7ab0*/  HADD2.F32 R0, -RZ, R58.H1_H1 ;  /* 0x3000003aff007230 */ /* 0x000fe40000004100 */
[----:B------:R-:W-:Y:S01]  /*7ac0*/  FMUL R5, R47, R9 ;  /* 0x000000092f057220 */ /* 0x000fe20000400000 */
[--C-:B------:R-:W-:Y:S02]  /*7ad0*/  HADD2.F32 R2, -RZ, R59.reuse.H0_H0 ;  /* 0x2000003bff027230 */ /* 0x100fe40000004100 */
[C---:B------:R-:W-:Y:S01]  /*7ae0*/  FFMA R7, R49.reuse, R51, R7 ;  /* 0x0000003331077223 */ /* 0x040fe20000000007 */
[C---:B------:R-:W-:Y:S01]  /*7af0*/  FFMA R4, R49.reuse, R32, R4 ;  /* 0x0000002031047223 */ /* 0x040fe20000000004 */
[----:B------:R-:W-:Y:S02]  /*7b00*/  HADD2.F32 R32, -RZ, R59.H1_H1 ;  /* 0x3000003bff207230 */ /* 0x000fe40000004100 */
[----:B------:R-:W-:Y:S01]  /*7b10*/  FFMA R5, R49, R0, R5 ;  /* 0x0000000031057223 */ /* 0x000fe20000000005 */
[--C-:B------:R-:W-:Y:S01]  /*7b20*/  HADD2.F32 R0, -RZ, R64.reuse.H0_H0 ;  /* 0x20000040ff007230 */ /* 0x100fe20000004100 */
[----:B------:R-:W-:Y:S01]  /*7b30*/  F2FP.F16.F32.PACK_AB R53, R7, R3 ;  /* 0x000000030735723e */ /* 0x000fe200000000ff */
[----:B------:R-:W-:Y:S01]  /*7b40*/  FMUL R6, R47, R10 ;  /* 0x0000000a2f067220 */ /* 0x000fe20000400000 */
[--C-:B------:R-:W-:Y:S01]  /*7b50*/  HADD2.F32 R3, -RZ, R65.reuse.H0_H0 ;  /* 0x20000041ff037230 */ /* 0x100fe20000004100 */
[----:B------:R-:W-:Y:S01]  /*7b60*/  F2FP.F16.F32.PACK_AB R54, R5, R4 ;  /* 0x000000040536723e */ /* 0x000fe200000000ff */
[----:B------:R-:W-:Y:S01]  /*7b70*/  FMUL R11, R47, R11 ;  /* 0x0000000b2f0b7220 */ /* 0x000fe20000400000 */
[----:B------:R-:W-:Y:S01]  /*7b80*/  FFMA R6, R49, R2, R6 ;  /* 0x0000000231067223 */ /* 0x000fe20000000006 */
[----:B------:R-:W-:Y:S02]  /*7b90*/  HADD2.F32 R2, -RZ, R64.H1_H1 ;  /* 0x30000040ff027230 */ /* 0x000fe40000004100 */
[----:B------:R-:W-:Y:S01]  /*7ba0*/  FMUL R9, R47, R13 ;  /* 0x0000000d2f097220 */ /* 0x000fe20000400000 */
[C---:B------:R-:W-:Y:S01]  /*7bb0*/  FFMA R11, R49.reuse, R32, R11 ;  /* 0x00000020310b7223 */ /* 0x040fe2000000000b */
[----:B------:R-:W-:Y:S01]  /*7bc0*/  FFMA R8, R49, R0, R8 ;  /* 0x0000000031087223 */ /* 0x000fe20000000008 */
[C---:B------:R-:W-:Y:S01]  /*7bd0*/  FMUL R10, R47.reuse, R14 ;  /* 0x0000000e2f0a7220 */ /* 0x040fe20000400000 */
[----:B------:R-:W-:Y:S02]  /*7be0*/  HADD2.F32 R0, -RZ, R65.H1_H1 ;  /* 0x30000041ff007230 */ /* 0x000fe40000004100 */
[----:B------:R-:W-:Y:S01]  /*7bf0*/  FMUL R15, R47, R15 ;  /* 0x0000000f2f0f7220 */ /* 0x000fe20000400000 */
[C---:B------:R-:W-:Y:S01]  /*7c00*/  FFMA R9, R49.reuse, R2, R9 ;  /* 0x0000000231097223 */ /* 0x040fe20000000009 */
[C---:B------:R-:W-:Y:S01]  /*7c10*/  FFMA R10, R49.reuse, R3, R10 ;  /* 0x00000003310a7223 */ /* 0x040fe2000000000a */
[--C-:B------:R-:W-:Y:S02]  /*7c20*/  HADD2.F32 R2, -RZ, R66.reuse.H0_H0 ;  /* 0x20000042ff027230 */ /* 0x100fe40000004100 */
[----:B------:R-:W-:Y:S01]  /*7c30*/  FFMA R15, R49, R0, R15 ;  /* 0x00000000310f7223 */ /* 0x000fe2000000000f */
[----:B------:R-:W-:Y:S02]  /*7c40*/  HADD2.F32 R3, -RZ, R66.H1_H1 ;  /* 0x30000042ff037230 */ /* 0x000fe40000004100 */
[C---:B------:R-:W-:Y:S01]  /*7c50*/  FMUL R13, R47.reuse, R17 ;  /* 0x000000112f0d7220 */ /* 0x040fe20000400000 */
[--C-:B------:R-:W-:Y:S02]  /*7c60*/  HADD2.F32 R0, -RZ, R67.reuse.H0_H0 ;  /* 0x20000043ff007230 */ /* 0x100fe40000004100 */
[----:B------:R-:W-:Y:S01]  /*7c70*/  FMUL R14, R47, R18 ;  /* 0x000000122f0e7220 */ /* 0x000fe20000400000 */
[C---:B------:R-:W-:Y:S01]  /*7c80*/  FFMA R12, R49.reuse, R2, R12 ;  /* 0x00000002310c7223 */ /* 0x040fe2000000000c */
[C---:B------:R-:W-:Y:S01]  /*7c90*/  FFMA R13, R49.reuse, R3, R13 ;  /* 0x00000003310d7223 */ /* 0x040fe2000000000d */
[----:B------:R-:W-:Y:S02]  /*7ca0*/  HADD2.F32 R2, -RZ, R67.H1_H1 ;  /* 0x30000043ff027230 */ /* 0x000fe40000004100 */
[----:B------:R-:W-:Y:S01]  /*7cb0*/  FFMA R14, R49, R0, R14 ;  /* 0x00000000310e7223 */ /* 0x000fe2000000000e */
[C---:B------:R-:W-:Y:S01]  /*7cc0*/  FMUL R19, R47.reuse, R19 ;  /* 0x000000132f137220 */ /* 0x040fe20000400000 */
[--C-:B------:R-:W-:Y:S02]  /*7cd0*/  HADD2.F32 R0, -RZ, R72.reuse.H0_H0 ;  /* 0x20000048ff007230 */ /* 0x100fe40000004100 */
[----:B------:R-:W-:Y:S01]  /*7ce0*/  FMUL R17, R47, R21 ;  /* 0x000000152f117220 */ /* 0x000fe20000400000 */
[--C-:B------:R-:W-:Y:S02]  /*7cf0*/  HADD2.F32 R3, -RZ, R73.reuse.H0_H0 ;  /* 0x20000049ff037230 */ /* 0x100fe40000004100 */
[C---:B------:R-:W-:Y:S01]  /*7d00*/  FFMA R19, R49.reuse, R2, R19 ;  /* 0x0000000231137223 */ /* 0x040fe20000000013 */
[----:B------:R-:W-:Y:S02]  /*7d10*/  HADD2.F32 R2, -RZ, R72.H1_H1 ;  /* 0x30000048ff027230 */ /* 0x000fe40000004100 */
        /* <DEDUP_REMOVED lines=9> */
[----:B------:R-:W-:Y:S01]  /*7db0*/  FMUL R21, R47, R25 ;  /* 0x000000192f157220 */ /* 0x000fe20000400000 */
[----:B------:R-:W-:Y:S01]  /*7dc0*/  F2FP.F16.F32.PACK_AB R55, R11, R6 ;  /* 0x000000060b37723e */ /* 0x000fe200000000ff */
[--C-:B------:R-:W-:Y:S02]  /*7dd0*/  HADD2.F32 R3, -RZ, R75.reuse.H0_H0 ;  /* 0x2000004bff037230 */ /* 0x100fe40000004100 */
[----:B------:R-:W-:Y:S01]  /*7de0*/  FMUL R22, R47, R26 ;  /* 0x0000001a2f167220 */ /* 0x000fe20000400000 */
[C---:B------:R-:W-:Y:S01]  /*7df0*/  FFMA R20, R49.reuse, R2, R20 ;  /* 0x0000000231147223 */ /* 0x040fe20000000014 */
[C---:B------:R-:W-:Y:S01]  /*7e00*/  FFMA R21, R49.reuse, R0, R21 ;  /* 0x0000000031157223 */ /* 0x040fe20000000015 */
[----:B------:R1:W-:Y:S01]  /*7e10*/  STS.128 [R104+0x2000], R52 ;  /* 0x0020003468007388 */ /* 0x0003e20000000c00 */
[----:B------:R-:W-:Y:S02]  /*7e20*/  HADD2.F32 R0, -RZ, R75.H1_H1 ;  /* 0x3000004bff007230 */ /* 0x000fe40000004100 */
[----:B------:R-:W-:Y:S01]  /*7e30*/  FFMA R22, R49, R3, R22 ;  /* 0x0000000331167223 */ /* 0x000fe20000000016 */
[----:B------:R-:W-:Y:S01]  /*7e40*/  FMUL R27, R47, R27 ;  /* 0x0000001b2f1b7220 */ /* 0x000fe20000400000 */
[--C-:B------:R-:W-:Y:S01]  /*7e50*/  HADD2.F32 R2, -RZ, R80.reuse.H0_H0 ;  /* 0x20000050ff027230 */ /* 0x100fe20000004100 */
[----:B------:R-:W-:Y:S01]  /*7e60*/  F2FP.F16.F32.PACK_AB R8, R9, R8 ;  /* 0x000000080908723e */ /* 0x000fe200000000ff */
[----:B------:R-:W-:Y:S01]  /*7e70*/  HADD2.F32 R3, -RZ, R80.H1_H1 ;  /* 0x30000050ff037230 */ /* 0x000fe20000004100 */
[----:B------:R-:W-:Y:S01]  /*7e80*/  F2FP.F16.F32.PACK_AB R9, R15, R10 ;  /* 0x0000000a0f09723e */ /* 0x000fe200000000ff */
[----:B------:R-:W-:Y:S01]  /*7e90*/  FMUL R25, R47, R29 ;  /* 0x0000001d2f197220 */ /* 0x000fe20000400000 */
[--C-:B------:R-:W-:Y:S01]  /*7ea0*/  HADD2.F32 R4, -RZ, R81.reuse.H0_H0 ;  /* 0x20000051ff047230 */ /* 0x100fe20000004100 */
[----:B------:R-:W-:Y:S01]  /*7eb0*/  F2FP.F16.F32.PACK_AB R10, R13, R12 ;  /* 0x0000000c0d0a723e */ /* 0x000fe200000000ff */
[----:B------:R-:W-:Y:S01]  /*7ec0*/  FMUL R26, R47, R30 ;  /* 0x0000001e2f1a7220 */ /* 0x000fe20000400000 */
[----:B------:R-:W-:Y:S01]  /*7ed0*/  F2FP.F16.F32.PACK_AB R11, R19, R14 ;  /* 0x0000000e130b723e */ /* 0x000fe200000000ff */
[C---:B------:R-:W-:Y:S01]  /*7ee0*/  FFMA R27, R49.reuse, R0, R27 ;  /* 0x00000000311b7223 */ /* 0x040fe2000000001b */
[C---:B------:R-:W-:Y:S01]  /*7ef0*/  FFMA R24, R49.reuse, R2, R24 ;  /* 0x0000000231187223 */ /* 0x040fe20000000018 */
[----:B------:R-:W-:Y:S02]  /*7f00*/  HADD2.F32 R0, -RZ, R81.H1_H1 ;  /* 0x30000051ff007230 */ /* 0x000fe40000004100 */
[----:B------:R-:W-:Y:S01]  /*7f10*/  FFMA R25, R49, R3, R25 ;  /* 0x0000000331197223 */ /* 0x000fe20000000019 */
[----:B------:R1:W-:Y:S01]  /*7f20*/  STS.128 [R103+0x2010], R8 ;  /* 0x0020100867007388 */ /* 0x0003e20000000c00 */
[----:B------:R-:W-:Y:S01]  /*7f30*/  FMUL R31, R47, R31 ;  /* 0x0000001f2f1f7220 */ /* 0x000fe20000400000 */
[--C-:B------:R-:W-:Y:S02]  /*7f40*/  HADD2.F32 R2, -RZ, R82.reuse.H0_H0 ;  /* 0x20000052ff027230 */ /* 0x100fe40000004100 */
[----:B------:R-:W-:Y:S01]  /*7f50*/  FFMA R26, R49, R4, R26 ;  /* 0x00000004311a7223 */ /* 0x000fe2000000001a */
[----:B------:R-:W-:Y:S02]  /*7f60*/  HADD2.F32 R3, -RZ, R82.H1_H1 ;  /* 0x30000052ff037230 */ /* 0x000fe40000004100 */
[----:B------:R-:W-:Y:S01]  /*7f70*/  FMUL R29, R47, R33 ;  /* 0x000000212f1d7220 */ /* 0x000fe20000400000 */
[--C-:B------:R-:W-:Y:S01]  /*7f80*/  HADD2.F32 R4, -RZ, R83.reuse.H0_H0 ;  /* 0x20000053ff047230 */ /* 0x100fe20000004100 */
[----:B------:R-:W-:Y:S01]  /*7f90*/  F2FP.F16.F32.PACK_AB R16, R17, R16 ;  /* 0x000000101110723e */ /* 0x000fe200000000ff */
[----:B------:R-:W-:Y:S01]  /*7fa0*/  FMUL R30, R47, R34 ;  /* 0x000000222f1e7220 */ /* 0x000fe20000400000 */
        /* <DEDUP_REMOVED lines=14> */
[----:B------:R-:W-:Y:S02]  /*8090*/  F2FP.F16.F32.PACK_AB R27, R35, R30 ;  /* 0x0000001e231b723e */ /* 0x000fe400000000ff */
[----:B------:R-:W-:Y:S02]  /*80a0*/  LEA R0, R60, UR36, 0x3 ;  /* 0x000000243c007c11 */ /* 0x000fe4000f8e18ff */
[----:B------:R-:W-:Y:S01]  /*80b0*/  @P6 SHF.L.U32 R2, R101, 0x1f, RZ ;  /* 0x0000001f65026819 */ /* 0x000fe200000006ff */
        /* <DEDUP_REMOVED lines=9> */
[----:B------:R-:W-:Y:S02]  /*8150*/  UIADD3 UR4, UP0, UPT, UR50, 0x680, URZ ;  /* 0x0000068032047890 */ /* 0x000fe4000ff1e0ff */
[----:B------:R-:W-:Y:S02]  /*8160*/  UIADD3 UR9, UPT, UPT, UR41, 0x20, URZ ;  /* 0x0000002029097890 */ /* 0x000fe4000fffe0ff */
[----:B------:R-:W-:Y:S02]  /*8170*/  UIADD3 UR8, UPT, UPT, UR36, 0x2200, URZ ;  /* 0x0000220024087890 */ /* 0x000fe4000fffe0ff */
[----:B------:R-:W-:Y:S01]  /*8180*/  UIADD3.X UR5, UPT, UPT, URZ, UR51, URZ, UP0, !UPT ;  /* 0x00000033ff057290 */ /* 0x000fe200087fe4ff */
[----:B------:R-:W-:Y:S01]  /*8190*/  UMOV UR10, UR42 ;  /* 0x0000002a000a7c82 */ /* 0x000fe20008000000 */
[----:B------:R-:W-:Y:S07]  /*81a0*/  UMOV UR11, UR60 ;  /* 0x0000003c000b7c82 */ /* 0x000fee0008000000 */
[----:B------:R2:W-:Y:S01]  /*81b0*/  UTMASTG.3D [UR8], [UR4] ;  /* 0x00000008040073b5 */ /* 0x0005e20008010000 */
[----:B------:R0:W-:Y:S01]  /*81c0*/  UTMACMDFLUSH ;  /* 0x00000000000079b7 */ /* 0x0001e20000000000 */
[----:B--2---:R-:W-:Y:S04]  /*81d0*/  DEPBAR.LE SB0, 0x1 ;  /* 0x000080400000791a */ /* 0x004fe80000000000 */
.L_x_128:
[----:B------:R-:W-:Y:S05]  /*81e0*/  BSYNC.RECONVERGENT B0 ;  /* 0x0000000000007941 */ /* 0x000fea0003800200 */
.L_x_127:
[----:B------:R-:W-:Y:S01]  /*81f0*/  BAR.SYNC.DEFER_BLOCKING 0x1, 0x80 ;  /* 0x0042000000007b1d */ /* 0x000fe20000010000 */
[----:B------:R-:W-:Y:S04]  /*8200*/  UIADD3 UR4, UPT, UPT, UR37, 0x1, URZ ;  /* 0x0000000125047890 */ /* 0x000fe8000fffe0ff */
[----:B------:R-:W-:Y:S04]  /*8210*/  UISETP.NE.AND UP0, UPT, UR4, 0x4, UPT ;  /* 0x000000040400788c */ /* 0x000fe8000bf05270 */
[----:B------:R-:W-:Y:S01]  /*8220*/  USEL UR38, UR4, URZ, UP0 ;  /* 0x000000ff04267287 */ /* 0x000fe20008000000 */
[----:B------:R2:W-:Y:S01]  /*8230*/  @P6 SYNCS.ARRIVE.TRANS64.RED.A1T0 RZ, [R63+URZ], RZ ;  /* 0x000000ff3fff69a7 */ /* 0x0005e200081004ff */
[----:B------:R-:W-:Y:S01]  /*8240*/  BSSY B1, `(.L_x_129) ;  /* 0x0000017000017945 */ /* 0x000fe20003800000 */
[----:B------:R-:W4:Y:S02]  /*8250*/  @P6 SYNCS.PHASECHK.TRANS64.TRYWAIT P0, [R0+URZ+0x20], R2 ;  /* 0x00002002000065a7 */ /* 0x000f2400080011ff */
[----:B----4-:R-:W-:Y:S01]  /*8260*/  @P6 SEL R61, RZ, 0x1, !P0 ;  /* 0x00000001ff3d6807 */ /* 0x010fe20004000000 */
[----:B--2---:R-:W-:Y:S06]  /*8270*/  @!P6 BRA `(.L_x_130) ;  /* 0x00000000004ce947 */ /* 0x004fec0003800000 */
        /* <DEDUP_REMOVED lines=9> */
[----:B------:R-:W-:Y:S04]  /*8310*/  SHF.L.U32 R6, R101, 0x1f, RZ ;  /* 0x0000001f65067819 */ /* 0x000fe800000006ff */
[----:B------:R-:W2:Y:S02]  /*8320*/  SYNCS.PHASECHK.TRANS64.TRYWAIT P0, [R0+URZ+0x20], R6 ;  /* 0x00002006000075a7 */ /* 0x000ea400080011ff */
[----:B--2---:R-:W-:Y:S05]  /*8330*/  @!P0 BRA `(.L_x_133) ;  /* 0x0000002400848947 */ /* 0x004fea0003800000 */
.L_x_132:
[----:B------:R-:W-:Y:S05]  /*8340*/  BSYNC B0 ;  /* 0x0000000000007941 */ /* 0x000fea0003800000 */
.L_x_131:
[----:B------:R-:W-:Y:S02]  /*8350*/  ISETP.NE.AND P0, PT, R62, RZ, PT ;  /* 0x000000ff3e00720c */ /* 0x000fe40003f05270 */
[----:B------:R-:W-:Y:S11]  /*8360*/  IADD3 R60, PT, PT, R60, 0x1, RZ ;  /* 0x000000013c3c7810 */ /* 0x000ff60007ffe0ff */
[----:B------:R4:W1:Y:S04]  /*8370*/  @P0 LDS.128 R56, [R5] ;  /* 0x0000000005380984 */ /* 0x0008680000000c00 */
[----:B------:R4:W1:Y:S04]  /*8380*/  @P0 LDS.128 R64, [R4+0x10] ;  /* 0x0000100004400984 */ /* 0x0008680000000c00 */
[----:B------:R4:W1:Y:S04]  /*8390*/  @P0 LDS.128 R72, [R3+0x20] ;  /* 0x0000200003480984 */ /* 0x0008680000000c00 */
[----:B------:R4:W1:Y:S02]  /*83a0*/  @P0 LDS.128 R80, [R2+0x30] ;  /* 0x0000300002500984 */ /* 0x0008640000000c00 */
.L_x_130:
[----:B------:R-:W-:Y:S05]  /*83b0*/  BSYNC B1 ;  /* 0x0000000000017941 */ /* 0x000fea0003800000 */
.L_x_129:
        /* <DEDUP_REMOVED lines=21> */
.L_x_134:
        /* <DEDUP_REMOVED lines=146> */
.L_x_136:
[----:B------:R-:W-:Y:S05]  /*8e30*/  BSYNC.RECONVERGENT B0 ;  /* 0x0000000000007941 */ /* 0x000fea0003800200 */
.L_x_135:
        /* <DEDUP_REMOVED lines=21> */
.L_x_140:
[----:B------:R-:W-:Y:S05]  /*8f90*/  BSYNC B0 ;  /* 0x0000000000007941 */ /* 0x000fea0003800000 */
.L_x_139:
[----:B------:R-:W-:Y:S11]  /*8fa0*/  ISETP.NE.AND P0, PT, R62, RZ, PT ;  /* 0x000000ff3e00720c */ /* 0x000ff60003f05270 */
[----:B------:R-:W-:Y:S02]  /*8fb0*/  @!UPT UIADD3 URZ, UPT, UPT, URZ, URZ, URZ ;  /* 0x000000fffffff290 */ /* 0x000fe4000fffe0ff */
[----:B------:R4:W1:Y:S04]  /*8fc0*/  @P0 LDS.128 R56, [R4] ;  /* 0x0000000004380984 */ /* 0x0008680000000c00 */
[----:B------:R4:W1:Y:S04]  /*8fd0*/  @P0 LDS.128 R64, [R3+0x10] ;  /* 0x0000100003400984 */ /* 0x0008680000000c00 */
[----:B------:R4:W1:Y:S04]  /*8fe0*/  @P0 LDS.128 R72, [R2+0x20] ;  /* 0x0000200002480984 */ /* 0x0008680000000c00 */
[----:B------:R4:W1:Y:S02]  /*8ff0*/  @P0 LDS.128 R80, [R60+0x30] ;  /* 0x000030003c500984 */ /* 0x0008640000000c00 */
.L_x_138:
[----:B------:R-:W-:Y:S05]  /*9000*/  BSYNC B1 ;  /* 0x0000000000017941 */ /* 0x000fea0003800000 */
.L_x_137:
        /* <DEDUP_REMOVED lines=21> */
.L_x_142:
[----:B------:R-:W-:Y:S01]  /*9160*/  ISETP.NE.AND P0, PT, R106, RZ, PT ;  /* 0x000000ff6a00720c */ /* 0x000fe20003f05270 */
[----:B------:R-:W-:Y:S05]  /*9170*/  WARPSYNC.ALL ;  /* 0x0000000000007948 */ /* 0x000fea0003800000 */
[----:B------:R-:W-:Y:S01]  /*9180*/  R2UR UR4, R48 ;  /* 0x00000000300472ca */ /* 0x000fe200000e0000 */
[--C-:B-1----:R-:W-:Y:S01]  /*9190*/  HADD2.F32 R48, -RZ, R56.reuse.H0_H0 ;  /* 0x20000038ff307230 */ /* 0x102fe20000004100 */
[----:B------:R-:W-:Y:S01]  /*91a0*/  IADD3 R112, PT, PT, R112, 0xb0, RZ ;  /* 0x000000b070707810 */ /* 0x000fe20007ffe0ff */
[----:B------:R-:W-:Y:S01]  /*91b0*/  HADD2.F32 R50, -RZ, R56.H1_H1 ;  /* 0x30000038ff327230 */ /* 0x000fe20000004100 */
[----:B------:R-:W-:Y:S01]  /*91c0*/  BSSY.RECONVERGENT B0, `(.L_x_143) ;  /* 0x0000088000007945 */ /* 0x000fe20003800200 */
[--C-:B------:R-:W-:Y:S01]  /*91d0*/  HADD2.F32 R51, -RZ, R57.reuse.H0_H0 ;  /* 0x20000039ff337230 */ /* 0x100fe20000004100 */
[----:B------:R-:W-:Y:S01]  /*91e0*/  LOP3.LUT R112, R112, 0xfefffff8, RZ, 0xc0, !PT ;  /* 0xfefffff870707812 */ /* 0x000fe200078ec0ff */
[----:B------:R-:W-:Y:S02]  /*91f0*/  HADD2.F32 R52, -RZ, R57.H1_H1 ;  /* 0x30000039ff347230 */ /* 0x000fe40000004100 */
[--C-:B------:R-:W-:Y:S02]  /*9200*/  HADD2.F32 R53, -RZ, R58.reuse.H0_H0 ;  /* 0x2000003aff357230 */ /* 0x100fe40000004100 */
[----:B------:R-:W-:Y:S02]  /*9210*/  HADD2.F32 R54, -RZ, R58.H1_H1 ;  /* 0x3000003aff367230 */ /* 0x000fe40000004100 */
[----:B----4-:R-:W1:Y:S01]  /*9220*/  LDTM.x32 R4, tmem[UR4+0x60] ;  /* 0x00006004000479ee */ /* 0x010e6200082c0000 */
[----:B------:R-:W-:Y:S01]  /*9230*/  NOP ;  /* 0x0000000000007918 */ /* 0x000fe20000000000 */
[----:B-1----:R1:W-:Y:S01]  /*9240*/  SYNCS.ARRIVE.TRANS64.RED.A1T0 RZ, [R112+URZ], RZ ;  /* 0x000000ff70ff79a7 */ /* 0x0023e200081004ff */
[--C-:B------:R-:W-:Y:S02]  /*9250*/  HADD2.F32 R55, -RZ, R59.reuse.H0_H0 ;  /* 0x2000003bff377230 */ /* 0x100fe40000004100 */
[----:B------:R-:W-:Y:S02]  /*9260*/  HADD2.F32 R56, -RZ, R59.H1_H1 ;  /* 0x3000003bff387230 */ /* 0x000fe40000004100 */
        /* <DEDUP_REMOVED lines=9> */
[C---:B------:R-:W-:Y:S01]  /*9300*/  FMUL R4, R47.reuse, R4 ;  /* 0x000000042f047220 */ /* 0x040fe20000400000 */
[C---:B------:R-:W-:Y:S01]  /*9310*/  FMUL R5, R47.reuse, R5 ;  /* 0x000000052f057220 */ /* 0x040fe20000400000 */
[C---:B------:R-:W-:Y:S01]  /*9320*/  FMUL R6, R47.reuse, R6 ;  /* 0x000000062f067220 */ /* 0x040fe20000400000 */
[----:B------:R-:W-:Y:S01]  /*9330*/  FMUL R7, R47, R7 ;  /* 0x000000072f077220 */ /* 0x000fe20000400000 */
[C---:B------:R-:W-:Y:S01]  /*9340*/  FFMA R4, R49.reuse, R48, R4 ;  /* 0x0000003031047223 */ /* 0x040fe20000000004 */
[C---:B------:R-:W-:Y:S01]  /*9350*/  FFMA R5, R49.reuse, R50, R5 ;  /* 0x0000003231057223 */ /* 0x040fe20000000005 */
[C---:B------:R-:W-:Y:S01]  /*9360*/  FFMA R6, R49.reuse, R51, R6 ;  /* 0x0000003331067223 */ /* 0x040fe20000000006 */
[----:B------:R-:W-:Y:S01]  /*9370*/  FFMA R7, R49, R52, R7 ;  /* 0x0000003431077223 */ /* 0x000fe20000000007 */
[C---:B------:R-:W-:Y:S01]  /*9380*/  FMUL R8, R47.reuse, R8 ;  /* 0x000000082f087220 */ /* 0x040fe20000400000 */
[----:B------:R-:W-:Y:S01]  /*9390*/  FMUL R9, R47, R9 ;  /* 0x000000092f097220 */ /* 0x000fe20000400000 */
[----:B------:R-:W-:Y:S01]  /*93a0*/  F2FP.F16.F32.PACK_AB R4, R5, R4 ;  /* 0x000000040504723e */ /* 0x000fe200000000ff */
[----:B------:R-:W-:Y:S01]  /*93b0*/  FMUL R10, R47, R10 ;  /* 0x0000000a2f0a7220 */ /* 0x000fe20000400000 */
[----:B------:R-:W-:Y:S01]  /*93c0*/  F2FP.F16.F32.PACK_AB R5, R7, R6 ;  /* 0x000000060705723e */ /* 0x000fe200000000ff */
[C---:B------:R-:W-:Y:S01]  /*93d0*/  FFMA R8, R49.reuse, R53, R8 ;  /* 0x0000003531087223 */ /* 0x040fe20000000008 */
[C---:B------:R-:W-:Y:S01]  /*93e0*/  FFMA R9, R49.reuse, R54, R9 ;  /* 0x0000003631097223 */ /* 0x040fe20000000009 */
[----:B------:R-:W-:Y:S01]  /*93f0*/  FFMA R10, R49, R55, R10 ;  /* 0x00000037310a7223 */ /* 0x000fe2000000000a */
[C---:B------:R-:W-:Y:S01]  /*9400*/  FMUL R11, R47.reuse, R11 ;  /* 0x0000000b2f0b7220 */ /* 0x040fe20000400000 */
[C---:B------:R-:W-:Y:S01]  /*9410*/  FMUL R0, R47.reuse, R12 ;  /* 0x0000000c2f007220 */ /* 0x040fe20000400000 */
[----:B------:R-:W-:Y:S01]  /*9420*/  FMUL R2, R47, R13 ;  /* 0x0000000d2f027220 */ /* 0x000fe20000400000 */
[----:B------:R-:W-:Y:S01]  /*9430*/  F2FP.F16.F32.PACK_AB R6, R9, R8 ;  /* 0x000000080906723e */ /* 0x000fe200000000ff */
[C---:B------:R-:W-:Y:S01]  /*9440*/  FFMA R11, R49.reuse, R56, R11 ;  /* 0x00000038310b7223 */ /* 0x040fe2000000000b */
[C---:B------:R-:W-:Y:S01]  /*9450*/  FFMA R0, R49.reuse, R57, R0 ;  /* 0x0000003931007223 */ /* 0x040fe20000000000 */
[----:B------:R-:W-:Y:S01]  /*9460*/  FFMA R2, R49, R58, R2 ;  /* 0x0000003a31027223 */ /* 0x000fe20000000002 */
[C---:B------:R-:W-:Y:S01]  /*9470*/  FMUL R3, R47.reuse, R14 ;  /* 0x0000000e2f037220 */ /* 0x040fe20000400000 */
[C---:B------:R-:W-:Y:S01]  /*9480*/  FMUL R15, R47.reuse, R15 ;  /* 0x0000000f2f0f7220 */ /* 0x040fe20000400000 */
[C---:B------:R-:W-:Y:S01]  /*9490*/  FMUL R12, R47.reuse, R16 ;  /* 0x000000102f0c7220 */ /* 0x040fe20000400000 */
[----:B------:R-:W-:Y:S01]  /*94a0*/  FMUL R13, R47, R17 ;  /* 0x000000112f0d7220 */ /* 0x000fe20000400000 */
[----:B------:R-:W-:Y:S01]  /*94b0*/  FFMA R3, R49, R59, R3 ;  /* 0x0000003b31037223 */ /* 0x000fe20000000003 */
[----:B------:R-:W-:Y:S01]  /*94c0*/  FMUL R14, R47, R18 ;  /* 0x000000122f0e7220 */ /* 0x000fe20000400000 */
[----:B------:R-:W-:Y:S01]  /*94d0*/  FFMA R15, R49, R60, R15 ;  /* 0x0000003c310f7223 */ /* 0x000fe2000000000f */
[----:B------:R-:W-:Y:S01]  /*94e0*/  FMUL R19, R47, R19 ;  /* 0x000000132f137220 */ /* 0x000fe20000400000 */
[----:B------:R-:W-:Y:S01]  /*94f0*/  F2FP.F16.F32.PACK_AB R7, R11, R10 ;  /* 0x0000000a0b07723e */ /* 0x000fe200000000ff */
[----:B------:R-:W-:Y:S01]  /*9500*/  FFMA R12, R49, R61, R12 ;  /* 0x0000003d310c7223 */ /* 0x000fe2000000000c */
[----:B------:R-:W-:Y:S02]  /*9510*/  HADD2.F32 R66, -RZ, R72.H1_H1 ;  /* 0x30000048ff427230 */ /* 0x000fe40000004100 */
[----:B------:R-:W-:Y:S01]  /*9520*/  FMUL R16, R47, R20 ;  /* 0x000000142f107220 */ /* 0x000fe20000400000 */
[----:B------:R-:W-:Y:S01]  /*9530*/  FFMA R13, R49, R62, R13 ;  /* 0x0000003e310d7223 */ /* 0x000fe2000000000d */
[----:B------:R1:W-:Y:S01]  /*9540*/  STS.128 [R104+0x6000], R4 ;  /* 0x0060000468007388 */ /* 0x0003e20000000c00 */
[--C-:B------:R-:W-:Y:S02]  /*9550*/  HADD2.F32 R67, -RZ, R73.reuse.H0_H0 ;  /* 0x20000049ff437230 */ /* 0x100fe40000004100 */
[----:B------:R-:W-:Y:S01]  /*9560*/  FMUL R17, R47, R21 ;  /* 0x000000152f117220 */ /* 0x000fe20000400000 */
[----:B------:R-:W-:Y:S01]  /*9570*/  FFMA R14, R49, R63, R14 ;  /* 0x0000003f310e7223 */ /* 0x000fe2000000000e */
[----:B------:R-:W-:Y:S02]  /*9580*/  HADD2.F32 R68, -RZ, R73.H1_H1 ;  /* 0x30000049ff447230 */ /* 0x000fe40000004100 */
[----:B------:R-:W-:Y:S01]  /*9590*/  FMUL R18, R47, R22 ;  /* 0x000000162f127220 */ /* 0x000fe20000400000 */
[----:B------:R-:W-:Y:S01]  /*95a0*/  FFMA R19, R49, R64, R19 ;  /* 0x0000004031137223 */ /* 0x000fe20000000013 */
        /* <DEDUP_REMOVED lines=14> */
[----:B------:R-:W-:Y:S01]  /*9690*/  F2FP.F16.F32.PACK_AB R8, R2, R0 ;  /* 0x000000000208723e */ /* 0x000fe200000000ff */
[----:B------:R-:W-:Y:S01]  /*96a0*/  FFMA R20, R49, R69, R20 ;  /* 0x0000004531147223 */ /* 0x000fe20000000014 */
[----:B------:R-:W-:Y:S01]  /*96b0*/  F2FP.F16.F32.PACK_AB R9, R15, R3 ;  /* 0x000000030f09723e */ /* 0x000fe200000000ff */
[----:B------:R-:W-:Y:S01]  /*96c0*/  HADD2.F32 R74, -RZ, R80.H1_H1 ;  /* 0x30000050ff4a7230 */ /* 0x000fe20000004100 */
[----:B------:R-:W-:Y:S01]  /*96d0*/  F2FP.F16.F32.PACK_AB R10, R13, R12 ;  /* 0x0000000c0d0a723e */ /* 0x000fe200000000ff */
[----:B------:R-:W-:Y:S01]  /*96e0*/  FMUL R24, R47, R28 ;  /* 0x0000001c2f187220 */ /* 0x000fe20000400000 */
[----:B------:R-:W-:Y:S01]  /*96f0*/  F2FP.F16.F32.PACK_AB R11, R19, R14 ;  /* 0x0000000e130b723e */ /* 0x000fe200000000ff */
[----:B------:R-:W-:Y:S01]  /*9700*/  FFMA R21, R49, R70, R21 ;  /* 0x0000004631157223 */ /* 0x000fe20000000015 */
[--C-:B------:R-:W-:Y:S02]  /*9710*/  HADD2.F32 R75, -RZ, R81.reuse.H0_H0 ;  /* 0x20000051ff4b7230 */ /* 0x100fe40000004100 */
[----:B------:R-:W-:Y:S01]  /*9720*/  FMUL R25, R47, R29 ;  /* 0x0000001d2f197220 */ /* 0x000fe20000400000 */
[----:B------:R-:W-:Y:S01]  /*9730*/  FFMA R22, R49, R71, R22 ;  /* 0x0000004731167223 */ /* 0x000fe20000000016 */
[----:B------:R1:W-:Y:S01]  /*9740*/  STS.128 [R103+0x6010], R8 ;  /* 0x0060100867007388 */ /* 0x0003e20000000c00 */
        /* <DEDUP_REMOVED lines=13> */
[----:B------:R-:W-:Y:S02]  /*9820*/  HADD2.F32 R80, -RZ, R83.H1_H1 ;  /* 0x30000053ff507230 */ /* 0x000fe40000004100 */
[----:B------:R-:W-:Y:S01]  /*9830*/  FMUL R30, R47, R34 ;  /* 0x000000222f1e7220 */ /* 0x000fe20000400000 */
        /* <DEDUP_REMOVED lines=32> */
.L_x_144:
[----:B------:R-:W-:Y:S05]  /*9a40*/  BSYNC.RECONVERGENT B0 ;  /* 0x0000000000007941 */ /* 0x000fea0003800200 */
.L_x_143:
[----:B------:R-:W-:Y:S01]  /*9a50*/  BAR.SYNC.DEFER_BLOCKING 0x1, 0x80 ;  /* 0x0042000000007b1d */ /* 0x000fe20000010000 */
[----:B------:R-:W-:Y:S01]  /*9a60*/  UISETP.NE.AND UP0, UPT, UR39, -0x4, UPT ;  /* 0xfffffffc2700788c */ /* 0x000fe2000bf05270 */
[----:B------:R-:W-:Y:S08]  /*9a70*/  IADD3 R45, PT, PT, R45, 0x1, RZ ;  /* 0x000000012d2d7810 */ /* 0x000ff00007ffe0ff */
[----:B------:R-:W-:Y:S05]  /*9a80*/  BRA.U !UP0, `(.L_x_145) ;  /* 0x0000000108287547 */ /* 0x000fea000b800000 */
[----:B------:R-:W-:Y:S01]  /*9a90*/  ISETP.NE.AND P0, PT, R111, RZ, PT ;  /* 0x000000ff6f00720c */ /* 0x000fe20003f05270 */
[----:B------:R-:W-:Y:S01]  /*9aa0*/  IMAD.U32 R2, RZ, RZ, UR37 ;  /* 0x00000025ff027e24 */ /* 0x000fe2000f8e00ff */
[----:B------:R-:W-:Y:S01]  /*9ab0*/  UIADD3 UR4, UPT, UPT, UR37, 0x1, URZ ;  /* 0x0000000125047890 */ /* 0x000fe2000fffe0ff */
[----:B------:R-:W-:Y:S03]  /*9ac0*/  IMAD.U32 R0, RZ, RZ, UR46 ;  /* 0x0000002eff007e24 */ /* 0x000fe6000f8e00ff */
[----:B------:R-:W-:Y:S04]  /*9ad0*/  UISETP.NE.AND UP0, UPT, UR4, 0x4, UPT ;  /* 0x000000040400788c */ /* 0x000fe8000bf05270 */
[----:B------:R-:W-:Y:S03]  /*9ae0*/  USEL UR37, UR4, URZ, UP0 ;  /* 0x000000ff04257287 */ /* 0x000fe60008000000 */
[----:B------:R-:W-:Y:S05]  /*9af0*/  @P0 LEA R2, R2, UR36, 0x3 ;  /* 0x0000002402020c11 */ /* 0x000fea000f8e18ff */
[----:B------:R-:W-:Y:S05]  /*9b00*/  @P0 VIADD R2, R2, 0x40 ;  /* 0x0000004002020836 */ /* 0x000fea0000000000 */
[----:B------:R-:W-:Y:S04]  /*9b10*/  @P0 PRMT R0, R0, 0x654, R2 ;  /* 0x0000065400000816 */ /* 0x000fe80000000002 */
[----:B------:R2:W-:Y:S03]  /*9b20*/  @P0 SYNCS.ARRIVE.TRANS64.RED.A1T0 RZ, [R0+URZ], RZ ;  /* 0x000000ff00ff09a7 */ /* 0x0005e600081004ff */
.L_x_145:
[----:B------:R-:W-:Y:S01]  /*9b30*/  ISETP.NE.AND P2, PT, R107, RZ, PT ;  /* 0x000000ff6b00720c */ /* 0x000fe20003f45270 */
[----:B------:R-:W-:Y:S01]  /*9b40*/  UIADD3 UR39, UPT, UPT, UR39, 0x4, URZ ;  /* 0x0000000427277890 */ /* 0x000fe2000fffe0ff */
[----:B------:R-:W-:Y:S01]  /*9b50*/  ISETP.NE.AND P0, PT, R109, 0x2, PT ;  /* 0x000000026d00780c */ /* 0x000fe20003f05270 */
[----:B------:R-:W-:Y:S01]  /*9b60*/  IMAD.IADD R15, R43, 0x1, R90 ;  /* 0x000000012b0f7824 */ /* 0x000fe200078e025a */
[----:B------:R-:W-:Y:S01]  /*9b70*/  ISETP.NE.AND P1, PT, R45, 0x4, PT ;  /* 0x000000042d00780c */ /* 0x000fe20003f25270 */
[----:B------:R-:W-:Y:S01]  /*9b80*/  IMAD.IADD R14, R44, 0x1, R91 ;  /* 0x000000012c0e7824 */ /* 0x000fe200078e025b */
[----:B------:R-:W-:Y:S02]  /*9b90*/  SEL R2, RZ, 0x1, P0 ;  /* 0x00000001ff027807 */ /* 0x000fe40000000000 */
[----:B--2---:R-:W-:Y:S02]  /*9ba0*/  SEL R0, RZ, 0x1, P1 ;  /* 0x00000001ff007807 */ /* 0x004fe40000800000 */
[----:B------:R-:W-:Y:S02]  /*9bb0*/  LOP3.LUT R99, R99, R2, RZ, 0x3c, !PT ;  /* 0x0000000263637212 */ /* 0x000fe400078e3cff */
[----:B------:R-:W-:Y:S02]  /*9bc0*/  LOP3.LUT R100, R100, R0, RZ, 0x3c, !PT ;  /* 0x0000000064647212 */ /* 0x000fe400078e3cff */
[----:B------:R-:W-:Y:S02]  /*9bd0*/  @P2 R2UR UR60, R98 ;  /* 0x00000000623c22ca */ /* 0x000fe400000e0000 */
[----:B------:R-:W-:Y:S02]  /*9be0*/  SEL R109, R109, RZ, P0 ;  /* 0x000000ff6d6d7207 */ /* 0x000fe40000000000 */
[----:B------:R-:W-:Y:S01]  /*9bf0*/  SEL R45, R45, RZ, P1 ;  /* 0x000000ff2d2d7207 */ /* 0x000fe20000800000 */
[----:B------:R-:W-:Y:S10]  /*9c00*/  @P2 BRA `(.L_x_146) ;  /* 0xffffffc000542947 */ /* 0x000ff4000383ffff */
[----:B------:R-:W-:-:S09]  /*9c10*/  UISETP.NE.AND UP0, UPT, UR47, URZ, UPT ;  /* 0x000000ff2f00728c */ /* 0x000fd2000bf05270 */
[----:B------:R-:W-:Y:S05]  /*9c20*/  BRA.U !UP0, `(.L_x_147) ;  /* 0x0000000108487547 */ /* 0x000fea000b800000 */
[----:B------:R-:W2:Y:S02]  /*9c30*/  LDCU.64 UR4, c[0x0][0x890] ;  /* 0x00011200ff0477ac */ /* 0x000ea40008000a00 */
[----:B--2---:R-:W-:-:S04]  /*9c40*/  UISETP.NE.U32.AND UP0, UPT, UR4, URZ, UPT ;  /* 0x000000ff0400728c */ /* 0x004fc8000bf05070 */
[----:B------:R-:W-:-:S09]  /*9c50*/  UISETP.NE.AND.EX UP0, UPT, UR5, URZ, UPT, UP0 ;  /* 0x000000ff0500728c */ /* 0x000fd2000bf05300 */
[----:B------:R-:W-:Y:S05]  /*9c60*/  BRA.U UP0, `(.L_x_148) ;  /* 0x00000001000c7547 */ /* 0x000fea000b800000 */
[----:B------:R-:W-:-:S13]  /*9c70*/  FSETP.NEU.AND P0, PT, R49, RZ, PT ;  /* 0x000000ff3100720b */ /* 0x000fda0003f0d000 */
[----:B------:R-:W-:Y:S05]  /*9c80*/  @!P0 EXIT ;  /* 0x000000000000894d */ /* 0x000fea0003800000 */
[----:B------:R-:W-:Y:S05]  /*9c90*/  BRA `(.L_x_147) ;  /* 0x00000000002c7947 */ /* 0x000fea0003800000 */
.L_x_148:
[----:B------:R-:W-:Y:S01]  /*9ca0*/  ISETP.NE.AND P0, PT, R108, RZ, PT ;  /* 0x000000ff6c00720c */ /* 0x000fe20003f05270 */
[----:B------:R-:W-:-:S12]  /*9cb0*/  BSSY.RECONVERGENT B0, `(.L_x_147) ;  /* 0x0000009000007945 */ /* 0x000fd80003800200 */
[----:B------:R-:W-:Y:S05]  /*9cc0*/  @P0 BRA `(.L_x_149) ;  /* 0x0000000000140947 */ /* 0x000fea0003800000 */
[----:B------:R-:W2:Y:S02]  /*9cd0*/  LDCU.64 UR4, c[0x0][0x888] ;  /* 0x00011100ff0477ac */ /* 0x000ea40008000a00 */
[----:B--2---:R-:W-:-:S04]  /*9ce0*/  ISETP.NE.U32.AND P0, PT, RZ, UR4, PT ;  /* 0x00000004ff007c0c */ /* 0x004fc8000bf05070 */
[----:B------:R-:W-:-:S13]  /*9cf0*/  ISETP.NE.AND.EX P0, PT, RZ, UR5, PT, P0 ;  /* 0x00000005ff007c0c */ /* 0x000fda000bf05300 */
[----:B------:R-:W-:Y:S05]  /*9d00*/  @!P0 EXIT ;  /* 0x000000000000894d */ /* 0x000fea0003800000 */
[----:B------:R-:W-:Y:S05]  /*9d10*/  BRA `(.L_x_150) ;  /* 0x0000000000087947 */ /* 0x000fea0003800000 */
.L_x_149:
[----:B------:R-:W-:-:S13]  /*9d20*/  FSETP.NEU.AND P0, PT, R49, RZ, PT ;  /* 0x000000ff3100720b */ /* 0x000fda0003f0d000 */
[----:B------:R-:W-:Y:S05]  /*9d30*/  @!P0 EXIT ;  /* 0x000000000000894d */ /* 0x000fea0003800000 */
.L_x_150:
[----:B------:R-:W-:Y:S05]  /*9d40*/  BSYNC.RECONVERGENT B0 ;  /* 0x0000000000007941 */ /* 0x000fea0003800200 */
.L_x_147:
[----:B------:R-:W-:Y:S01]  /*9d50*/  ULEA UR4, UR37, UR36, 0x3 ;  /* 0x0000002425047291 */ /* 0x000fe2000f8e18ff */
[----:B------:R-:W-:-:S04]  /*9d60*/  DEPBAR.LE SB0, 0x0 ;  /* 0x000080000000791a */ /* 0x000fc80000000000 */
[----:B------:R-:W-:-:S04]  /*9d70*/  UIADD3 UR4, UPT, UPT, UR4, 0x40, URZ ;  /* 0x0000004004047890 */ /* 0x000fc8000fffe0ff */
[----:B------:R-:W-:-:S09]  /*9d80*/  UPRMT UR4, UR46, 0x654, UR4 ;  /* 0x000006542e047896 */ /* 0x000fd20008000004 */
[----:B------:R-:W-:Y:S01]  /*9d90*/  SYNCS.ARRIVE.TRANS64.RED.A1T0 RZ, [UR4], RZ ;  /* 0x000000ffffff79a7 */ /* 0x000fe20008100404 */
[----:B------:R-:W-:Y:S05]  /*9da0*/  EXIT ;  /* 0x000000000000794d */ /* 0x000fea0003800000 */
.L_x_24:
[----:B--2---:R2:W4:Y:S02]  /*9db0*/  SYNCS.PHASECHK.TRANS64.TRYWAIT P0, [R2+URZ+0xe0], R3 ;  /* 0x0000e003020075a7 */ /* 0x00452400080011ff */
[----:B----4-:R-:W-:Y:S05]  /*9dc0*/  @!P0 NANOSLEEP.SYNCS 0x989680 ;  /* 0x009896800000895d */ /* 0x010fea0003900000 */
[----:B------:R-:W4:Y:S02]  /*9dd0*/  @!P0 SYNCS.PHASECHK.TRANS64 P0, [R2+URZ+0xe0], R3 ;  /* 0x0000e003020085a7 */ /* 0x000f2400080010ff */
[----:B----4-:R-:W-:Y:S05]  /*9de0*/  @!P0 BRA `(.L_x_24) ;  /* 0xfffffffc00f08947 */ /* 0x010fea000383ffff */
[----:B------:R-:W-:Y:S05]  /*9df0*/  BRA `(.L_x_151) ;  /* 0xffffff7800807947 */ /* 0x000fea000383ffff */
.L_x_27:
[----:B------:R-:W-:-:S07]  /*9e00*/  MOV R2, UR7 ;  /* 0x0000000700027c02 */ /* 0x000fce0008000f00 */
.L_x_152:
[----:B-1----:R1:W2:Y:S02]  /*9e10*/  SYNCS.PHASECHK.TRANS64.TRYWAIT P0, [R2+URZ+0x10], R4 ;  /* 0x00001004020075a7 */ /* 0x0022a400080011ff */
[----:B--2---:R-:W-:Y:S05]  /*9e20*/  @!P0 NANOSLEEP.SYNCS 0x989680 ;  /* 0x009896800000895d */ /* 0x004fea0003900000 */
[----:B------:R-:W2:Y:S02]  /*9e30*/  @!P0 SYNCS.PHASECHK.TRANS64 P0, [R2+URZ+0x10], R4 ;  /* 0x00001004020085a7 */ /* 0x000ea400080010ff */
[----:B--2---:R-:W-:Y:S05]  /*9e40*/  @!P0 BRA `(.L_x_152) ;  /* 0xfffffffc00f08947 */ /* 0x004fea000383ffff */
[----:B------:R-:W-:Y:S05]  /*9e50*/  BRA `(.L_x_26) ;  /* 0xffffff7800e87947 */ /* 0x000fea000383ffff */
.L_x_36:
[----:B------:R-:W-:-:S07]  /*9e60*/  MOV R2, UR7 ;  /* 0x0000000700027c02 */ /* 0x000fce0008000f00 */
.L_x_153:
[----:B-1----:R1:W2:Y:S02]  /*9e70*/  SYNCS.PHASECHK.TRANS64.TRYWAIT P0, [R2+URZ+0x10], R4 ;  /* 0x00001004020075a7 */ /* 0x0022a400080011ff */
[----:B--2---:R-:W-:Y:S05]  /*9e80*/  @!P0 NANOSLEEP.SYNCS 0x989680 ;  /* 0x009896800000895d */ /* 0x004fea0003900000 */
[----:B------:R-:W2:Y:S02]  /*9e90*/  @!P0 SYNCS.PHASECHK.TRANS64 P0, [R2+URZ+0x10], R4 ;  /* 0x00001004020085a7 */ /* 0x000ea400080010ff */
[----:B--2---:R-:W-:Y:S05]  /*9ea0*/  @!P0 BRA `(.L_x_153) ;  /* 0xfffffffc00f08947 */ /* 0x004fea000383ffff */
[----:B------:R-:W-:Y:S05]  /*9eb0*/  BRA `(.L_x_35) ;  /* 0xffffff80003c7947 */ /* 0x000fea000383ffff */
.L_x_43:
[----:B-1----:R1:W2:Y:S02]  /*9ec0*/  SYNCS.PHASECHK.TRANS64.TRYWAIT P0, [R2+URZ+0x70], R3 ;  /* 0x00007003020075a7 */ /* 0x0022a400080011ff */
[----:B--2---:R-:W-:Y:S05]  /*9ed0*/  @!P0 NANOSLEEP.SYNCS 0x989680 ;  /* 0x009896800000895d */ /* 0x004fea0003900000 */
[----:B------:R-:W2:Y:S02]  /*9ee0*/  @!P0 SYNCS.PHASECHK.TRANS64 P0, [R2+URZ+0x70], R3 ;  /* 0x00007003020085a7 */ /* 0x000ea400080010ff */
[----:B--2---:R-:W-:Y:S05]  /*9ef0*/  @!P0 BRA `(.L_x_43) ;  /* 0xfffffffc00f08947 */ /* 0x004fea000383ffff */
[----:B------:R-:W-:Y:S05]  /*9f00*/  BRA `(.L_x_154) ;  /* 0xffffff8400707947 */ /* 0x000fea000383ffff */
.L_x_47:
[----:B---3--:R-:W-:-:S07]  /*9f10*/  MOV R0, UR4 ;  /* 0x0000000400007c02 */ /* 0x008fce0008000f00 */
.L_x_155:
[----:B-1----:R1:W2:Y:S02]  /*9f20*/  SYNCS.PHASECHK.TRANS64.TRYWAIT P0, [R0+URZ], R2 ;  /* 0x00000002000075a7 */ /* 0x0022a400080011ff */
[----:B--2---:R-:W-:Y:S05]  /*9f30*/  @!P0 NANOSLEEP.SYNCS 0x989680 ;  /* 0x009896800000895d */ /* 0x004fea0003900000 */
[----:B------:R-:W2:Y:S02]  /*9f40*/  @!P0 SYNCS.PHASECHK.TRANS64 P0, [R0+URZ], R2 ;  /* 0x00000002000085a7 */ /* 0x000ea400080010ff */
[----:B--2---:R-:W-:Y:S05]  /*9f50*/  @!P0 BRA `(.L_x_155) ;  /* 0xfffffffc00f08947 */ /* 0x004fea000383ffff */
[----:B------:R-:W-:Y:S05]  /*9f60*/  BRA `(.L_x_156) ;  /* 0xffffff8800e07947 */ /* 0x000fea000383ffff */
.L_x_50:
[----:B-1----:R1:W2:Y:S02]  /*9f70*/  SYNCS.PHASECHK.TRANS64.TRYWAIT P0, [R0+URZ+0xd0], R4 ;  /* 0x0000d004000075a7 */ /* 0x0022a400080011ff */
[----:B--2---:R-:W-:Y:S05]  /*9f80*/  @!P0 NANOSLEEP.SYNCS 0x989680 ;  /* 0x009896800000895d */ /* 0x004fea0003900000 */
[----:B------:R-:W2:Y:S02]  /*9f90*/  @!P0 SYNCS.PHASECHK.TRANS64 P0, [R0+URZ+0xd0], R4 ;  /* 0x0000d004000085a7 */ /* 0x000ea400080010ff */
[----:B--2---:R-:W-:Y:S05]  /*9fa0*/  @!P0 BRA `(.L_x_50) ;  /* 0xfffffffc00f08947 */ /* 0x004fea000383ffff */
[----:B------:R-:W-:Y:S05]  /*9fb0*/  BRA `(.L_x_157) ;  /* 0xffffff8c00407947 */ /* 0x000fea000383ffff */
.L_x_51:
[----:B------:R-:W-:-:S07]  /*9fc0*/  MOV R0, UR4 ;  /* 0x0000000400007c02 */ /* 0x000fce0008000f00 */
.L_x_158:
[----:B-1----:R1:W2:Y:S02]  /*9fd0*/  SYNCS.PHASECHK.TRANS64.TRYWAIT P0, [R0+URZ+0x80], R5 ;  /* 0x00008005000075a7 */ /* 0x0022a400080011ff */
[----:B--2---:R-:W-:Y:S05]  /*9fe0*/  @!P0 NANOSLEEP.SYNCS 0x989680 ;  /* 0x009896800000895d */ /* 0x004fea0003900000 */
[----:B------:R-:W2:Y:S02]  /*9ff0*/  @!P0 SYNCS.PHASECHK.TRANS64 P0, [R0+URZ+0x80], R5 ;  /* 0x00008005000085a7 */ /* 0x000ea400080010ff */
[----:B--2---:R-:W-:Y:S05]  /*a000*/  @!P0 BRA `(.L_x_158) ;  /* 0xfffffffc00f08947 */ /* 0x004fea000383ffff */
[----:B------:R-:W-:Y:S05]  /*a010*/  BRA `(.L_x_159) ;  /* 0xffffff8c00507947 */ /* 0x000fea000383ffff */
.L_x_52:
[----:B-1----:R1:W2:Y:S02]  /*a020*/  SYNCS.PHASECHK.TRANS64.TRYWAIT P1, [R0+URZ+0x70], R4 ;  /* 0x00007004000075a7 */ /* 0x0022a400080211ff */
[----:B--2---:R-:W-:Y:S05]  /*a030*/  @!P1 NANOSLEEP.SYNCS 0x989680 ;  /* 0x009896800000995d */ /* 0x004fea0003900000 */
[----:B------:R-:W2:Y:S02]  /*a040*/  @!P1 SYNCS.PHASECHK.TRANS64 P1, [R0+URZ+0x70], R4 ;  /* 0x00007004000095a7 */ /* 0x000ea400080210ff */
[----:B--2---:R-:W-:Y:S05]  /*a050*/  @!P1 BRA `(.L_x_52) ;  /* 0xfffffffc00f09947 */ /* 0x004fea000383ffff */
[----:B------:R-:W-:Y:S05]  /*a060*/  BRA `(.L_x_160) ;  /* 0xffffff8c00807947 */ /* 0x000fea000383ffff */
.L_x_55:
[----:B------:R-:W-:-:S07]  /*a070*/  MOV R0, UR4 ;  /* 0x0000000400007c02 */ /* 0x000fce0008000f00 */
.L_x_161:
[----:B-1----:R1:W2:Y:S02]  /*a080*/  SYNCS.PHASECHK.TRANS64.TRYWAIT P0, [R0+URZ+0x80], R2 ;  /* 0x00008002000075a7 */ /* 0x0022a400080011ff */
[----:B--2---:R-:W-:Y:S05]  /*a090*/  @!P0 NANOSLEEP.SYNCS 0x989680 ;  /* 0x009896800000895d */ /* 0x004fea0003900000 */
[----:B------:R-:W2:Y:S02]  /*a0a0*/  @!P0 SYNCS.PHASECHK.TRANS64 P0, [R0+URZ+0x80], R2 ;  /* 0x00008002000085a7 */ /* 0x000ea400080010ff */
[----:B--2---:R-:W-:Y:S05]  /*a0b0*/  @!P0 BRA `(.L_x_161) ;  /* 0xfffffffc00f08947 */ /* 0x004fea000383ffff */
[----:B------:R-:W-:Y:S05]  /*a0c0*/  BRA `(.L_x_54) ;  /* 0xffffff8c00d47947 */ /* 0x000fea000383ffff */
.L_x_64:
[----:B-1----:R-:W-:-:S04]  /*a0d0*/  MOV R4, UR5 ;  /* 0x0000000500047c02 */ /* 0x002fc80008000f00 */
[----:B------:R1:W2:Y:S03]  /*a0e0*/  SYNCS.PHASECHK.TRANS64.TRYWAIT P0, [R4+URZ+0x8], R5 ;  /* 0x00000805040075a7 */ /* 0x0002a600080011ff */
[----:B--2---:R-:W-:Y:S05]  /*a0f0*/  @!P0 NANOSLEEP.SYNCS 0x989680 ;  /* 0x009896800000895d */ /* 0x004fea0003900000 */
[----:B------:R-:W2:Y:S02]  /*a100*/  @!P0 SYNCS.PHASECHK.TRANS64 P0, [R4+URZ+0x8], R5 ;  /* 0x00000805040085a7 */ /* 0x000ea400080010ff */
[----:B--2---:R-:W-:Y:S05]  /*a110*/  @!P0 BRA `(.L_x_64) ;  /* 0xfffffffc00ec8947 */ /* 0x004fea000383ffff */
[----:B------:R-:W-:Y:S05]  /*a120*/  BRA `(.L_x_63) ;  /* 0xffffff9000907947 */ /* 0x000fea000383ffff */
.L_x_66:
[----:B------:R-:W-:Y:S01]  /*a130*/  BSSY B0, `(.L_x_162) ;  /* 0x0000006000007945 */ /* 0x000fe20003800000 */
[----:B------:R-:W-:-:S07]  /*a140*/  MOV R15, 0xffffffff ;  /* 0xffffffff000f7802 */ /* 0x000fce0000000f00 */
[----:B-1---5:R-:W-:Y:S05]  /*a150*/  WARPSYNC.COLLECTIVE R15, `(.L_x_163) ;  /* 0x000000000f0c7348 */ /* 0x022fea0003c00000 */
[----:B------:R-:W-:Y:S02]  /*a160*/  ELECT P6, UR79, PT ;  /* 0x00000000004f782f */ /* 0x000fe400038c0000 */
[----:B------:R-:W-:Y:S01]  /*a170*/  MOV R14, UR79 ;  /* 0x0000004f000e7c02 */ /* 0x000fe20008000f00 */
[----:B-1---5:R-:W-:Y:S10]  /*a180*/  ENDCOLLECTIVE ;  /* 0x000000000000791b */ /* 0x022ff40003800000 */
.L_x_163:
[----:B------:R-:W-:Y:S05]  /*a190*/  BSYNC B0 ;  /* 0x0000000000007941 */ /* 0x000fea0003800000 */
.L_x_162:
[----:B------:R-:W-:Y:S05]  /*a1a0*/  BRA `(.L_x_164) ;  /* 0xffffff9000c47947 */ /* 0x000fea000383ffff */
.L_x_68:
[----:B-1----:R-:W-:-:S04]  /*a1b0*/  MOV R2, UR5 ;  /* 0x0000000500027c02 */ /* 0x002fc80008000f00 */
[----:B------:R1:W2:Y:S03]  /*a1c0*/  SYNCS.PHASECHK.TRANS64.TRYWAIT P0, [R2+URZ+0x8], R3 ;  /* 0x00000803020075a7 */ /* 0x0002a600080011ff */
[----:B--2---:R-:W-:Y:S05]  /*a1d0*/  @!P0 NANOSLEEP.SYNCS 0x989680 ;  /* 0x009896800000895d */ /* 0x004fea0003900000 */
[----:B------:R-:W2:Y:S02]  /*a1e0*/  @!P0 SYNCS.PHASECHK.TRANS64 P0, [R2+URZ+0x8], R3 ;  /* 0x00000803020085a7 */ /* 0x000ea400080010ff */
[----:B--2---:R-:W-:Y:S05]  /*a1f0*/  @!P0 BRA `(.L_x_68) ;  /* 0xfffffffc00ec8947 */ /* 0x004fea000383ffff */
[----:B------:R-:W-:Y:S05]  /*a200*/  BRA `(.L_x_67) ;  /* 0xffffff9000c87947 */ /* 0x000fea000383ffff */
.L_x_69:
[----:B-1----:R1:W2:Y:S02]  /*a210*/  SYNCS.PHASECHK.TRANS64.TRYWAIT P0, [R0+URZ+0x70], R4 ;  /* 0x00007004000075a7 */ /* 0x0022a400080011ff */
[----:B--2---:R-:W-:Y:S05]  /*a220*/  @!P0 NANOSLEEP.SYNCS 0x989680 ;  /* 0x009896800000895d */ /* 0x004fea0003900000 */
[----:B------:R-:W2:Y:S02]  /*a230*/  @!P0 SYNCS.PHASECHK.TRANS64 P0, [R0+URZ+0x70], R4 ;  /* 0x00007004000085a7 */ /* 0x000ea400080010ff */
[----:B--2---:R-:W-:Y:S05]  /*a240*/  @!P0 BRA `(.L_x_69) ;  /* 0xfffffffc00f08947 */ /* 0x004fea000383ffff */
[----:B------:R-:W-:Y:S05]  /*a250*/  BRA `(.L_x_165) ;  /* 0xffffff9400d87947 */ /* 0x000fea000383ffff */
.L_x_71:
[----:B------:R-:W-:-:S13]  /*a260*/  R2UR UR4, R4 ;  /* 0x00000000040472ca */ /* 0x000fda00000e0000 */
[----:B------:R-:W-:-:S07]  /*a270*/  MOV R0, UR4 ;  /* 0x0000000400007c02 */ /* 0x000fce0008000f00 */
.L_x_166:
[----:B-1----:R1:W2:Y:S02]  /*a280*/  SYNCS.PHASECHK.TRANS64.TRYWAIT P0, [R0+URZ+0xb0], R5 ;  /* 0x0000b005000075a7 */ /* 0x0022a400080011ff */
[----:B--2---:R-:W-:Y:S05]  /*a290*/  @!P0 NANOSLEEP.SYNCS 0x989680 ;  /* 0x009896800000895d */ /* 0x004fea0003900000 */
[----:B------:R-:W2:Y:S02]  /*a2a0*/  @!P0 SYNCS.PHASECHK.TRANS64 P0, [R0+URZ+0xb0], R5 ;  /* 0x0000b005000085a7 */ /* 0x000ea400080010ff */
[----:B--2---:R-:W-:Y:S05]  /*a2b0*/  @!P0 BRA `(.L_x_166) ;  /* 0xfffffffc00f08947 */ /* 0x004fea000383ffff */
[----:B------:R-:W-:Y:S05]  /*a2c0*/  BRA `(.L_x_167) ;  /* 0xffffff98002c7947 */ /* 0x000fea000383ffff */
.L_x_74:
[----:B------:R-:W-:Y:S07]  /*a2d0*/  MOV R0, UR5 ;  /* 0x0000000500007c02 */ /* 0x000fee0008000f00 */
.L_x_168:
[----:B-1----:R1:W2:Y:S02]  /*a2e0*/  SYNCS.PHASECHK.TRANS64.TRYWAIT P0, [R0+URZ], R5 ;  /* 0x00000005000075a7 */ /* 0x0022a400080011ff */
[----:B--2---:R-:W-:Y:S05]  /*a2f0*/  @!P0 NANOSLEEP.SYNCS 0x989680 ;  /* 0x009896800000895d */ /* 0x004fea0003900000 */
[----:B------:R-:W2:Y:S02]  /*a300*/  @!P0 SYNCS.PHASECHK.TRANS64 P0, [R0+URZ], R5 ;  /* 0x00000005000085a7 */ /* 0x000ea400080010ff */
[----:B--2---:R-:W-:Y:S05]  /*a310*/  @!P0 BRA `(.L_x_168) ;  /* 0xfffffffc00f08947 */ /* 0x004fea000383ffff */
[----:B------:R-:W-:Y:S05]  /*a320*/  BRA `(.L_x_73) ;  /* 0xffffff9800447947 */ /* 0x000fea000383ffff */
.L_x_78:
[----:B-1----:R-:W-:-:S07]  /*a330*/  MOV R0, UR4 ;  /* 0x0000000400007c02 */ /* 0x002fce0008000f00 */
.L_x_169:
[----:B-1----:R1:W2:Y:S02]  /*a340*/  SYNCS.PHASECHK.TRANS64.TRYWAIT P0, [R0+URZ], R3 ;  /* 0x00000003000075a7 */ /* 0x0022a400080011ff */
[----:B--2---:R-:W-:Y:S05]  /*a350*/  @!P0 NANOSLEEP.SYNCS 0x989680 ;  /* 0x009896800000895d */ /* 0x004fea0003900000 */
[----:B------:R-:W2:Y:S02]  /*a360*/  @!P0 SYNCS.PHASECHK.TRANS64 P0, [R0+URZ], R3 ;  /* 0x00000003000085a7 */ /* 0x000ea400080010ff */
[----:B--2---:R-:W-:Y:S05]  /*a370*/  @!P0 BRA `(.L_x_169) ;  /* 0xfffffffc00f08947 */ /* 0x004fea000383ffff */
[----:B------:R-:W-:Y:S05]  /*a380*/  BRA `(.L_x_170) ;  /* 0xffffffa0005c7947 */ /* 0x000fea000383ffff */
.L_x_79:
[----:B------:R-:W-:-:S07]  /*a390*/  MOV R0, UR5 ;  /* 0x0000000500007c02 */ /* 0x000fce0008000f00 */
.L_x_171:
[----:B-1----:R1:W2:Y:S02]  /*a3a0*/  SYNCS.PHASECHK.TRANS64.TRYWAIT P0, [R0+URZ], R3 ;  /* 0x00000003000075a7 */ /* 0x0022a400080011ff */
[----:B--2---:R-:W-:Y:S05]  /*a3b0*/  @!P0 NANOSLEEP.SYNCS 0x989680 ;  /* 0x009896800000895d */ /* 0x004fea0003900000 */
[----:B------:R-:W2:Y:S02]  /*a3c0*/  @!P0 SYNCS.PHASECHK.TRANS64 P0, [R0+URZ], R3 ;  /* 0x00000003000085a7 */ /* 0x000ea400080010ff */
[----:B--2---:R-:W-:Y:S05]  /*a3d0*/  @!P0 BRA `(.L_x_171) ;  /* 0xfffffffc00f08947 */ /* 0x004fea000383ffff */
[----:B------:R-:W-:Y:S05]  /*a3e0*/  BRA `(.L_x_172) ;  /* 0xffffffa0006c7947 */ /* 0x000fea000383ffff */
.L_x_80:
[----:B------:R-:W-:-:S07]  /*a3f0*/  MOV R0, UR5 ;  /* 0x0000000500007c02 */ /* 0x000fce0008000f00 */
.L_x_173:
[----:B-1----:R1:W2:Y:S02]  /*a400*/  SYNCS.PHASECHK.TRANS64.TRYWAIT P0, [R0+URZ], R3 ;  /* 0x00000003000075a7 */ /* 0x0022a400080011ff */
[----:B--2---:R-:W-:Y:S05]  /*a410*/  @!P0 NANOSLEEP.SYNCS 0x989680 ;  /* 0x009896800000895d */ /* 0x004fea0003900000 */
[----:B------:R-:W2:Y:S02]  /*a420*/  @!P0 SYNCS.PHASECHK.TRANS64 P0, [R0+URZ], R3 ;  /* 0x00000003000085a7 */ /* 0x000ea400080010ff */
[----:B--2---:R-:W-:Y:S05]  /*a430*/  @!P0 BRA `(.L_x_173) ;  /* 0xfffffffc00f08947 */ /* 0x004fea000383ffff */
[----:B------:R-:W-:Y:S05]  /*a440*/  BRA `(.L_x_174) ;  /* 0xffffffa000787947 */ /* 0x000fea000383ffff */
.L_x_83:
[----:B------:R-:W-:-:S07]  /*a450*/  MOV R0, UR62 ;  /* 0x0000003e00007c02 */ /* 0x000fce0008000f00 */
.L_x_175:
[----:B-1----:R1:W2:Y:S02]  /*a460*/  SYNCS.PHASECHK.TRANS64.TRYWAIT P1, [R0+URZ+0xf0], R2 ;  /* 0x0000f002000075a7 */ /* 0x0022a400080211ff */
[----:B--2---:R-:W-:Y:S05]  /*a470*/  @!P1 NANOSLEEP.SYNCS 0x989680 ;  /* 0x009896800000995d */ /* 0x004fea0003900000 */
[----:B------:R-:W2:Y:S02]  /*a480*/  @!P1 SYNCS.PHASECHK.TRANS64 P1, [R0+URZ+0xf0], R2 ;  /* 0x0000f002000095a7 */ /* 0x000ea400080210ff */
[----:B--2---:R-:W-:Y:S05]  /*a490*/  @!P1 BRA `(.L_x_175) ;  /* 0xfffffffc00f09947 */ /* 0x004fea000383ffff */
[----:B------:R-:W-:Y:S05]  /*a4a0*/  BRA `(.L_x_176) ;  /* 0xffffffa000c87947 */ /* 0x000fea000383ffff */
.L_x_88:
[----:B----4-:R4:W1:Y:S02]  /*a4b0*/  SYNCS.PHASECHK.TRANS64.TRYWAIT P0, [R0+URZ+0x70], R2 ;  /* 0x00007002000075a7 */ /* 0x01086400080011ff */
[----:B-1----:R-:W-:Y:S05]  /*a4c0*/  @!P0 NANOSLEEP.SYNCS 0x989680 ;  /* 0x009896800000895d */ /* 0x002fea0003900000 */
[----:B------:R-:W1:Y:S02]  /*a4d0*/  @!P0 SYNCS.PHASECHK.TRANS64 P0, [R0+URZ+0x70], R2 ;  /* 0x00007002000085a7 */ /* 0x000e6400080010ff */
[----:B-1----:R-:W-:Y:S05]  /*a4e0*/  @!P0 BRA `(.L_x_88) ;  /* 0xfffffffc00f08947 */ /* 0x002fea000383ffff */
[----:B------:R-:W-:Y:S05]  /*a4f0*/  BRA `(.L_x_177) ;  /* 0xffffffa400e47947 */ /* 0x000fea000383ffff */
.L_x_91:
[----:B------:R-:W-:Y:S07]  /*a500*/  MOV R0, UR4 ;  /* 0x0000000400007c02 */ /* 0x000fee0008000f00 */
.L_x_178:
[----:B-1----:R1:W4:Y:S02]  /*a510*/  SYNCS.PHASECHK.TRANS64.TRYWAIT P0, [R0+URZ+0x68], R2 ;  /* 0x00006802000075a7 */ /* 0x00232400080011ff */
[----:B----4-:R-:W-:Y:S05]  /*a520*/  @!P0 NANOSLEEP.SYNCS 0x989680 ;  /* 0x009896800000895d */ /* 0x010fea0003900000 */
[----:B------:R-:W4:Y:S02]  /*a530*/  @!P0 SYNCS.PHASECHK.TRANS64 P0, [R0+URZ+0x68], R2 ;  /* 0x00006802000085a7 */ /* 0x000f2400080010ff */
[----:B----4-:R-:W-:Y:S05]  /*a540*/  @!P0 BRA `(.L_x_178) ;  /* 0xfffffffc00f08947 */ /* 0x010fea000383ffff */
[----:B------:R-:W-:Y:S05]  /*a550*/  BRA `(.L_x_90) ;  /* 0xffffffa800c47947 */ /* 0x000fea000383ffff */
.L_x_94:
[----:B------:R-:W-:Y:S07]  /*a560*/  MOV R0, UR4 ;  /* 0x0000000400007c02 */ /* 0x000fee0008000f00 */
.L_x_179:
[----:B-1----:R1:W2:Y:S02]  /*a570*/  SYNCS.PHASECHK.TRANS64.TRYWAIT P0, [R0+URZ+0x40], R14 ;  /* 0x0000400e000075a7 */ /* 0x0022a400080011ff */
[----:B--2---:R-:W-:Y:S05]  /*a580*/  @!P0 NANOSLEEP.SYNCS 0x989680 ;  /* 0x009896800000895d */ /* 0x004fea0003900000 */
[----:B------:R-:W2:Y:S02]  /*a590*/  @!P0 SYNCS.PHASECHK.TRANS64 P0, [R0+URZ+0x40], R14 ;  /* 0x0000400e000085a7 */ /* 0x000ea400080010ff */
[----:B--2---:R-:W-:Y:S05]  /*a5a0*/  @!P0 BRA `(.L_x_179) ;  /* 0xfffffffc00f08947 */ /* 0x004fea000383ffff */
[----:B------:R-:W-:Y:S05]  /*a5b0*/  BRA `(.L_x_180) ;  /* 0xffffffac003c7947 */ /* 0x000fea000383ffff */
.L_x_95:
[----:B------:R-:W-:Y:S07]  /*a5c0*/  MOV R0, UR4 ;  /* 0x0000000400007c02 */ /* 0x000fee0008000f00 */
.L_x_181:
[----:B-1----:R1:W2:Y:S02]  /*a5d0*/  SYNCS.PHASECHK.TRANS64.TRYWAIT P0, [R0+URZ+0x48], R14 ;  /* 0x0000480e000075a7 */ /* 0x0022a400080011ff */
[----:B--2---:R-:W-:Y:S05]  /*a5e0*/  @!P0 NANOSLEEP.SYNCS 0x989680 ;  /* 0x009896800000895d */ /* 0x004fea0003900000 */
[----:B------:R-:W2:Y:S02]  /*a5f0*/  @!P0 SYNCS.PHASECHK.TRANS64 P0, [R0+URZ+0x48], R14 ;  /* 0x0000480e000085a7 */ /* 0x000ea400080010ff */
[----:B--2---:R-:W-:Y:S05]  /*a600*/  @!P0 BRA `(.L_x_181) ;  /* 0xfffffffc00f08947 */ /* 0x004fea000383ffff */
[----:B------:R-:W-:Y:S05]  /*a610*/  BRA `(.L_x_182) ;  /* 0xffffffac00787947 */ /* 0x000fea000383ffff */
.L_x_96:
[----:B------:R-:W-:Y:S07]  /*a620*/  MOV R0, UR4 ;  /* 0x0000000400007c02 */ /* 0x000fee0008000f00 */
.L_x_183:
[----:B-1----:R1:W2:Y:S02]  /*a630*/  SYNCS.PHASECHK.TRANS64.TRYWAIT P0, [R0+URZ+0x50], R14 ;  /* 0x0000500e000075a7 */ /* 0x0022a400080011ff */
[----:B--2---:R-:W-:Y:S05]  /*a640*/  @!P0 NANOSLEEP.SYNCS 0x989680 ;  /* 0x009896800000895d */ /* 0x004fea0003900000 */
[----:B------:R-:W2:Y:S02]  /*a650*/  @!P0 SYNCS.PHASECHK.TRANS64 P0, [R0+URZ+0x50], R14 ;  /* 0x0000500e000085a7 */ /* 0x000ea400080010ff */
[----:B--2---:R-:W-:Y:S05]  /*a660*/  @!P0 BRA `(.L_x_183) ;  /* 0xfffffffc00f08947 */ /* 0x004fea000383ffff */
[----:B------:R-:W-:Y:S05]  /*a670*/  BRA `(.L_x_184) ;  /* 0xffffffac00bc7947 */ /* 0x000fea000383ffff */
.L_x_97:
[----:B------:R-:W-:Y:S07]  /*a680*/  MOV R0, UR4 ;  /* 0x0000000400007c02 */ /* 0x000fee0008000f00 */
.L_x_185:
[----:B-1----:R1:W2:Y:S02]  /*a690*/  SYNCS.PHASECHK.TRANS64.TRYWAIT P0, [R0+URZ+0x58], R14 ;  /* 0x0000580e000075a7 */ /* 0x0022a400080011ff */
[----:B--2---:R-:W-:Y:S05]  /*a6a0*/  @!P0 NANOSLEEP.SYNCS 0x989680 ;  /* 0x009896800000895d */ /* 0x004fea0003900000 */
[----:B------:R-:W2:Y:S02]  /*a6b0*/  @!P0 SYNCS.PHASECHK.TRANS64 P0, [R0+URZ+0x58], R14 ;  /* 0x0000580e000085a7 */ /* 0x000ea400080010ff */
[----:B--2---:R-:W-:Y:S05]  /*a6c0*/  @!P0 BRA `(.L_x_185) ;  /* 0xfffffffc00f08947 */ /* 0x004fea000383ffff */
[----:B------:R-:W-:Y:S05]  /*a6d0*/  BRA `(.L_x_186) ;  /* 0xffffffb000407947 */ /* 0x000fea000383ffff */
.L_x_99:
[----:B------:R-:W-:-:S07]  /*a6e0*/  MOV R0, UR4 ;  /* 0x0000000400007c02 */ /* 0x000fce0008000f00 */
.L_x_187:
[----:B-1----:R1:W2:Y:S02]  /*a6f0*/  SYNCS.PHASECHK.TRANS64.TRYWAIT P0, [R0+URZ+0x40], R2 ;  /* 0x00004002000075a7 */ /* 0x0022a400080011ff */
[----:B--2---:R-:W-:Y:S05]  /*a700*/  @!P0 NANOSLEEP.SYNCS 0x989680 ;  /* 0x009896800000895d */ /* 0x004fea0003900000 */
[----:B------:R-:W2:Y:S02]  /*a710*/  @!P0 SYNCS.PHASECHK.TRANS64 P0, [R0+URZ+0x40], R2 ;  /* 0x00004002000085a7 */ /* 0x000ea400080010ff */
[----:B--2---:R-:W-:Y:S05]  /*a720*/  @!P0 BRA `(.L_x_187) ;  /* 0xfffffffc00f08947 */ /* 0x004fea000383ffff */
[----:B------:R-:W-:Y:S05]  /*a730*/  BRA `(.L_x_188) ;  /* 0xffffffb000b07947 */ /* 0x000fea000383ffff */
.L_x_100:
[----:B-1----:R-:W-:-:S07]  /*a740*/  MOV R0, UR4 ;  /* 0x0000000400007c02 */ /* 0x002fce0008000f00 */
.L_x_189:
[----:B-1----:R1:W2:Y:S02]  /*a750*/  SYNCS.PHASECHK.TRANS64.TRYWAIT P0, [R0+URZ+0x48], R2 ;  /* 0x00004802000075a7 */ /* 0x0022a400080011ff */
[----:B--2---:R-:W-:Y:S05]  /*a760*/  @!P0 NANOSLEEP.SYNCS 0x989680 ;  /* 0x009896800000895d */ /* 0x004fea0003900000 */
[----:B------:R-:W2:Y:S02]  /*a770*/  @!P0 SYNCS.PHASECHK.TRANS64 P0, [R0+URZ+0x48], R2 ;  /* 0x00004802000085a7 */ /* 0x000ea400080010ff */
[----:B--2---:R-:W-:Y:S05]  /*a780*/  @!P0 BRA `(.L_x_189) ;  /* 0xfffffffc00f08947 */ /* 0x004fea000383ffff */
[----:B------:R-:W-:Y:S05]  /*a790*/  BRA `(.L_x_190) ;  /* 0xffffffb000a07947 */ /* 0x000fea000383ffff */
.L_x_101:
[----:B-1----:R-:W-:-:S07]  /*a7a0*/  MOV R0, UR4 ;  /* 0x0000000400007c02 */ /* 0x002fce0008000f00 */
.L_x_191:
[----:B-1----:R1:W2:Y:S02]  /*a7b0*/  SYNCS.PHASECHK.TRANS64.TRYWAIT P0, [R0+URZ+0x50], R2 ;  /* 0x00005002000075a7 */ /* 0x0022a400080011ff */
[----:B--2---:R-:W-:Y:S05]  /*a7c0*/  @!P0 NANOSLEEP.SYNCS 0x989680 ;  /* 0x009896800000895d */ /* 0x004fea0003900000 */
[----:B------:R-:W2:Y:S02]  /*a7d0*/  @!P0 SYNCS.PHASECHK.TRANS64 P0, [R0+URZ+0x50], R2 ;  /* 0x00005002000085a7 */ /* 0x000ea400080010ff */
[----:B--2---:R-:W-:Y:S05]  /*a7e0*/  @!P0 BRA `(.L_x_191) ;  /* 0xfffffffc00f08947 */ /* 0x004fea000383ffff */
[----:B------:R-:W-:Y:S05]  /*a7f0*/  BRA `(.L_x_192) ;  /* 0xffffffb000907947 */ /* 0x000fea000383ffff */
.L_x_103:
[----:B--2---:R2:W4:Y:S02]  /*a800*/  SYNCS.PHASECHK.TRANS64.TRYWAIT P0, [R0+URZ+0x70], R2 ;  /* 0x00007002000075a7 */ /* 0x00452400080011ff */
[----:B----4-:R-:W-:Y:S05]  /*a810*/  @!P0 NANOSLEEP.SYNCS 0x989680 ;  /* 0x009896800000895d */ /* 0x010fea0003900000 */
[----:B------:R-:W4:Y:S02]  /*a820*/  @!P0 SYNCS.PHASECHK.TRANS64 P0, [R0+URZ+0x70], R2 ;  /* 0x00007002000085a7 */ /* 0x000f2400080010ff */
[----:B----4-:R-:W-:Y:S05]  /*a830*/  @!P0 BRA `(.L_x_103) ;  /* 0xfffffffc00f08947 */ /* 0x010fea000383ffff */
[----:B------:R-:W-:Y:S05]  /*a840*/  BRA `(.L_x_193) ;  /* 0xffffffb400587947 */ /* 0x000fea000383ffff */
.L_x_114:
[----:B-1----:R-:W-:Y:S04]  /*a850*/  MOV R2, UR36 ;  /* 0x0000002400027c02 */ /* 0x002fe80008000f00 */
[----:B------:R1:W3:Y:S03]  /*a860*/  SYNCS.PHASECHK.TRANS64.TRYWAIT P1, [R2+URZ+0x20], R3 ;  /* 0x00002003020075a7 */ /* 0x0002e600080211ff */
[----:B---3--:R-:W-:Y:S05]  /*a870*/  @!P1 NANOSLEEP.SYNCS 0x989680 ;  /* 0x009896800000995d */ /* 0x008fea0003900000 */
[----:B------:R-:W3:Y:S02]  /*a880*/  @!P1 SYNCS.PHASECHK.TRANS64 P1, [R2+URZ+0x20], R3 ;  /* 0x00002003020095a7 */ /* 0x000ee400080210ff */
[----:B---3--:R-:W-:Y:S05]  /*a890*/  @!P1 BRA `(.L_x_114) ;  /* 0xfffffffc00ec9947 */ /* 0x008fea000383ffff */
[----:B------:R-:W-:Y:S05]  /*a8a0*/  BRA `(.L_x_113) ;  /* 0xffffffc000647947 */ /* 0x000fea000383ffff */
.L_x_116:
[----:B-1----:R1:W4:Y:S02]  /*a8b0*/  SYNCS.PHASECHK.TRANS64.TRYWAIT P0, [R112+URZ+0x90], R0 ;  /* 0x00009000700075a7 */ /* 0x00232400080011ff */
[----:B----4-:R-:W-:Y:S05]  /*a8c0*/  @!P0 NANOSLEEP.SYNCS 0x989680 ;  /* 0x009896800000895d */ /* 0x010fea0003900000 */
[----:B------:R-:W4:Y:S02]  /*a8d0*/  @!P0 SYNCS.PHASECHK.TRANS64 P0, [R112+URZ+0x90], R0 ;  /* 0x00009000700085a7 */ /* 0x000f2400080010ff */
[----:B----4-:R-:W-:Y:S05]  /*a8e0*/  @!P0 BRA `(.L_x_116) ;  /* 0xfffffffc00f08947 */ /* 0x010fea000383ffff */
[----:B------:R-:W-:Y:S05]  /*a8f0*/  BRA `(.L_x_115) ;  /* 0xffffffc0008c7947 */ /* 0x000fea000383ffff */
.L_x_125:
[----:B--2---:R2:W4:Y:S02]  /*a900*/  SYNCS.PHASECHK.TRANS64.TRYWAIT P0, [R2+URZ+0x20], R0 ;  /* 0x00002000020075a7 */ /* 0x00452400080011ff */
[----:B----4-:R-:W-:Y:S05]  /*a910*/  @!P0 NANOSLEEP.SYNCS 0x989680 ;  /* 0x009896800000895d */ /* 0x010fea0003900000 */
[----:B------:R-:W4:Y:S02]  /*a920*/  @!P0 SYNCS.PHASECHK.TRANS64 P0, [R2+URZ+0x20], R0 ;  /* 0x00002000020085a7 */ /* 0x000f2400080010ff */
[----:B----4-:R-:W-:Y:S05]  /*a930*/  @!P0 BRA `(.L_x_125) ;  /* 0xfffffffc00f08947 */ /* 0x010fea000383ffff */
[----:B------:R-:W-:Y:S05]  /*a940*/  BRA `(.L_x_124) ;  /* 0xffffffcc00687947 */ /* 0x000fea000383ffff */
.L_x_133:
[----:B--2---:R2:W4:Y:S02]  /*a950*/  SYNCS.PHASECHK.TRANS64.TRYWAIT P0, [R0+URZ+0x20], R6 ;  /* 0x00002006000075a7 */ /* 0x00452400080011ff */
[----:B----4-:R-:W-:Y:S05]  /*a960*/  @!P0 NANOSLEEP.SYNCS 0x989680 ;  /* 0x009896800000895d */ /* 0x010fea0003900000 */
[----:B------:R-:W4:Y:S02]  /*a970*/  @!P0 SYNCS.PHASECHK.TRANS64 P0, [R0+URZ+0x20], R6 ;  /* 0x00002006000085a7 */ /* 0x000f2400080010ff */
[----:B----4-:R-:W-:Y:S05]  /*a980*/  @!P0 BRA `(.L_x_133) ;  /* 0xfffffffc00f08947 */ /* 0x010fea000383ffff */
[----:B------:R-:W-:Y:S05]  /*a990*/  BRA `(.L_x_132) ;  /* 0xffffffd800687947 */ /* 0x000fea000383ffff */
.L_x_141:
[----:B--2---:R2:W4:Y:S02]  /*a9a0*/  SYNCS.PHASECHK.TRANS64.TRYWAIT P0, [R0+URZ+0x20], R5 ;  /* 0x00002005000075a7 */ /* 0x00452400080011ff */
[----:B----4-:R-:W-:Y:S05]  /*a9b0*/  @!P0 NANOSLEEP.SYNCS 0x989680 ;  /* 0x009896800000895d */ /* 0x010fea0003900000 */
[----:B------:R-:W4:Y:S02]  /*a9c0*/  @!P0 SYNCS.PHASECHK.TRANS64 P0, [R0+URZ+0x20], R5 ;  /* 0x00002005000085a7 */ /* 0x000f2400080010ff */
[----:B----4-:R-:W-:Y:S05]  /*a9d0*/  @!P0 BRA `(.L_x_141) ;  /* 0xfffffffc00f08947 */ /* 0x010fea000383ffff */
[----:B------:R-:W-:Y:S05]  /*a9e0*/  BRA `(.L_x_140) ;  /* 0xffffffe400687947 */ /* 0x000fea000383ffff */
        .weak           $__internal_0_$__cuda_sm10x_tcgen05_guardrail_trap_col_being_dealloced_not_returned_by_alloc
        .type           $__internal_0_$__cuda_sm10x_tcgen05_guardrail_trap_col_being_dealloced_not_returned_by_alloc,@function
        .size           $__internal_0_$__cuda_sm10x_tcgen05_guardrail_trap_col_being_dealloced_not_returned_by_alloc,($__internal_1_$__cuda_sm10x_tcgen05_guardrail_trap_phase_invalid_during_alloc - $__internal_0_$__cuda_sm10x_tcgen05_guardrail_trap_col_being_dealloced_not_returned_by_alloc)
$__internal_0_$__cuda_sm10x_tcgen05_guardrail_trap_col_being_dealloced_not_returned_by_alloc:
[----:B------:R-:W-:Y:S05]  /*a9f0*/  BPT.TRAP 0x1 ;  /* 0x000000040000795c */ /* 0x000fea0000300000 */
[----:B------:R-:W-:-:S04]  /*aa00*/  HFMA2 R3, -RZ, RZ, 0, 0 ;  /* 0x00000000ff037431 */ /* 0x000fc800000001ff */
[----:B------:R-:W-:Y:S05]  /*aa10*/  RET.REL.NODEC R2 `(_ZN7cutlass13device_kernelINS_4gemm6kernel13GemmUniversalIN4cute5tupleIJiiiiEEENS1_10collective13CollectiveMmaINS1_35MainloopSm100TmaUmmaWarpSpecializedILi2ELi2ELi4ENS5_IJNS4_1CILi2EEENSA_ILi1EEESC_EEEEENS5_IJNSA_ILi256EEENSA_ILi128EEESF_EEENS_6half_tENS5_IJlSC_lEEESI_SJ_NS4_8TiledMMAINS4_8MMA_AtomIJNS4_26SM100_MMA_F16BF16_2x1SM_SSISI_SI_fLi256ELi128ELNS4_4UMMA5MajorE0ELSO_0ELNSN_7ScaleInE0ELSP_0EEEEEENS4_6LayoutINS5_IJSC_SC_SC_EEENS5_IJNSA_ILi0EEESU_SU_EEEEENS5_IJNS4_10UnderscoreESX_SX_EEEEENS4_18SM100_TMA_2SM_LOADENS4_14ComposedLayoutINS4_7SwizzleILi3ELi4ELi3EEENS4_18smem_ptr_flag_bitsILi16EEENSS_INS5_IJNSA_ILi8EEENSA_ILi64EEEEEENS5_IJS17_SC_EEEEEEEvNS4_8identityES10_S1B_vS1C_EENS_8epilogue10collective18CollectiveEpilogueINS1E_23Sm100TmaWarpSpecializedILi4ELi2ELi32ELb1ELb0EEEJNS5_IJSG_SG_SF_EEENS5_IJNSS_ISG_SC_EENSS_INSA_ILi32EEESC_EEEEESI_SJ_SI_SJ_NS1E_6fusion15FusionCallbacksIS1I_NS1O_17LinearCombinationISI_fSI_fLNS_15FloatRoundStyleE2EEES1J_S1N_JEEENS4_5SM1004TMEM4LOAD26SM100_TMEM_LOAD_32dp32b32xENS4_13SM90_TMA_LOADENS11_INS12_ILi2ELi4ELi3EEES15_NSS_INS5_IJS16_S1L_EEENS5_IJS1L_SC_EEEEEEENS4_39AutoVectorizingCopyWithAssumedAlignmentILi128EEENS4_14SM90_TMA_STOREES23_S25_S25_EEEvvEEEEvNT_6ParamsE) ;  /* 0xffffff5402787950 */ /* 0x000fea0003c3ffff */
        .weak           $__internal_1_$__cuda_sm10x_tcgen05_guardrail_trap_phase_invalid_during_alloc
        .type           $__internal_1_$__cuda_sm10x_tcgen05_guardrail_trap_phase_invalid_during_alloc,@function
        .size           $__internal_1_$__cuda_sm10x_tcgen05_guardrail_trap_phase_invalid_during_alloc,($__internal_2_$__cuda_sm10x_tcgen05_guardrail_trap_unallocated_columns_being_dealloced - $__internal_1_$__cuda_sm10x_tcgen05_guardrail_trap_phase_invalid_during_alloc)
$__internal_1_$__cuda_sm10x_tcgen05_guardrail_trap_phase_invalid_during_alloc:
[----:B------:R-:W-:Y:S05]  /*aa20*/  BPT.TRAP 0x1 ;  /* 0x000000040000795c */ /* 0x000fea0000300000 */
[----:B------:R-:W-:-:S04]  /*aa30*/  MOV R3, 0x0 ;  /* 0x0000000000037802 */ /* 0x000fc80000000f00 */
[----:B------:R-:W-:Y:S05]  /*aa40*/  RET.REL.NODEC R2 `(_ZN7cutlass13device_kernelINS_4gemm6kernel13GemmUniversalIN4cute5tupleIJiiiiEEENS1_10collective13CollectiveMmaINS1_35MainloopSm100TmaUmmaWarpSpecializedILi2ELi2ELi4ENS5_IJNS4_1CILi2EEENSA_ILi1EEESC_EEEEENS5_IJNSA_ILi256EEENSA_ILi128EEESF_EEENS_6half_tENS5_IJlSC_lEEESI_SJ_NS4_8TiledMMAINS4_8MMA_AtomIJNS4_26SM100_MMA_F16BF16_2x1SM_SSISI_SI_fLi256ELi128ELNS4_4UMMA5MajorE0ELSO_0ELNSN_7ScaleInE0ELSP_0EEEEEENS4_6LayoutINS5_IJSC_SC_SC_EEENS5_IJNSA_ILi0EEESU_SU_EEEEENS5_IJNS4_10UnderscoreESX_SX_EEEEENS4_18SM100_TMA_2SM_LOADENS4_14ComposedLayoutINS4_7SwizzleILi3ELi4ELi3EEENS4_18smem_ptr_flag_bitsILi16EEENSS_INS5_IJNSA_ILi8EEENSA_ILi64EEEEEENS5_IJS17_SC_EEEEEEEvNS4_8identityES10_S1B_vS1C_EENS_8epilogue10collective18CollectiveEpilogueINS1E_23Sm100TmaWarpSpecializedILi4ELi2ELi32ELb1ELb0EEEJNS5_IJSG_SG_SF_EEENS5_IJNSS_ISG_SC_EENSS_INSA_ILi32EEESC_EEEEESI_SJ_SI_SJ_NS1E_6fusion15FusionCallbacksIS1I_NS1O_17LinearCombinationISI_fSI_fLNS_15FloatRoundStyleE2EEES1J_S1N_JEEENS4_5SM1004TMEM4LOAD26SM100_TMEM_LOAD_32dp32b32xENS4_13SM90_TMA_LOADENS11_INS12_ILi2ELi4ELi3EEES15_NSS_INS5_IJS16_S1L_EEENS5_IJS1L_SC_EEEEEEENS4_39AutoVectorizingCopyWithAssumedAlignmentILi128EEENS4_14SM90_TMA_STOREES23_S25_S25_EEEvvEEEEvNT_6ParamsE) ;  /* 0xffffff54026c7950 */ /* 0x000fea0003c3ffff */
        .weak           $__internal_2_$__cuda_sm10x_tcgen05_guardrail_trap_unallocated_columns_being_dealloced
        .type           $__internal_2_$__cuda_sm10x_tcgen05_guardrail_trap_unallocated_columns_being_dealloced,@function
        .size           $__internal_2_$__cuda_sm10x_tcgen05_guardrail_trap_unallocated_columns_being_dealloced,(.L_x_195 - $__internal_2_$__cuda_sm10x_tcgen05_guardrail_trap_unallocated_columns_being_dealloced)
$__internal_2_$__cuda_sm10x_tcgen05_guardrail_trap_unallocated_columns_being_dealloced:
[----:B------:R-:W-:Y:S05]  /*aa50*/  BPT.TRAP 0x1 ;  /* 0x000000040000795c */ /* 0x000fea0000300000 */
[----:B------:R-:W-:-:S04]  /*aa60*/  HFMA2 R3, -RZ, RZ, 0, 0 ;  /* 0x00000000ff037431 */ /* 0x000fc800000001ff */
[----:B------:R-:W-:Y:S05]  /*aa70*/  RET.REL.NODEC R2 `(_ZN7cutlass13device_kernelINS_4gemm6kernel13GemmUniversalIN4cute5tupleIJiiiiEEENS1_10collective13CollectiveMmaINS1_35MainloopSm100TmaUmmaWarpSpecializedILi2ELi2ELi4ENS5_IJNS4_1CILi2EEENSA_ILi1EEESC_EEEEENS5_IJNSA_ILi256EEENSA_ILi128EEESF_EEENS_6half_tENS5_IJlSC_lEEESI_SJ_NS4_8TiledMMAINS4_8MMA_AtomIJNS4_26SM100_MMA_F16BF16_2x1SM_SSISI_SI_fLi256ELi128ELNS4_4UMMA5MajorE0ELSO_0ELNSN_7ScaleInE0ELSP_0EEEEEENS4_6LayoutINS5_IJSC_SC_SC_EEENS5_IJNSA_ILi0EEESU_SU_EEEEENS5_IJNS4_10UnderscoreESX_SX_EEEEENS4_18SM100_TMA_2SM_LOADENS4_14ComposedLayoutINS4_7SwizzleILi3ELi4ELi3EEENS4_18smem_ptr_flag_bitsILi16EEENSS_INS5_IJNSA_ILi8EEENSA_ILi64EEEEEENS5_IJS17_SC_EEEEEEEvNS4_8identityES10_S1B_vS1C_EENS_8epilogue10collective18CollectiveEpilogueINS1E_23Sm100TmaWarpSpecializedILi4ELi2ELi32ELb1ELb0EEEJNS5_IJSG_SG_SF_EEENS5_IJNSS_ISG_SC_EENSS_INSA_ILi32EEESC_EEEEESI_SJ_SI_SJ_NS1E_6fusion15FusionCallbacksIS1I_NS1O_17LinearCombinationISI_fSI_fLNS_15FloatRoundStyleE2EEES1J_S1N_JEEENS4_5SM1004TMEM4LOAD26SM100_TMEM_LOAD_32dp32b32xENS4_13SM90_TMA_LOADENS11_INS12_ILi2ELi4ELi3EEES15_NSS_INS5_IJS16_S1L_EEENS5_IJS1L_SC_EEEEEEENS4_39AutoVectorizingCopyWithAssumedAlignmentILi128EEENS4_14SM90_TMA_STOREES23_S25_S25_EEEvvEEEEvNT_6ParamsE) ;  /* 0xffffff5402607950 */ /* 0x000fea0003c3ffff */
.L_x_194:
[----:B------:R-:W-:-:S00]  /*aa80*/  BRA `(.L_x_194) ;  /* 0xfffffffc00fc7947 */ /* 0x000fc0000383ffff */
[----:B------:R-:W-:-:S00]  /*aa90*/  NOP ;  /* 0x0000000000007918 */ /* 0x000fc00000000000 */
        /* <DEDUP_REMOVED lines=14> */
.L_x_195:


//--------------------- .nv.global.init           --------------------------
	.section	.nv.global.init,"aw",@progbits
.nv.global.init:
	.type		$str$27,@object
	.size		$str$27,($str$28 - $str$27)
$str$27:
        /*0000*/ 	.byte	0x28, 0x61, 0x64, 0x64, 0x72, 0x65, 0x73, 0x73, 0x20, 0x26, 0x20, 0x6d, 0x61, 0x73, 0x6b, 0x29
        /*0010*/ 	.byte	0x20, 0x3d, 0x3d, 0x20, 0x30, 0x00
	.type		$str$28,@object
	.size		$str$28,($str$26 - $str$28)
$str$28:
        /*0016*/ 	.byte	0x2f, 0x74, 0x6d, 0x70, 0x2f, 0x63, 0x75, 0x74, 0x6c, 0x61, 0x73, 0x73, 0x5f, 0x73, 0x77, 0x65
        /*0026*/ 	.byte	0x65, 0x70, 0x5f, 0x73, 0x72, 0x63, 0x2f, 0x69, 0x6e, 0x63, 0x6c, 0x75, 0x64, 0x65, 0x2f, 0x63
        /*0036*/ 	.byte	0x75, 0x74, 0x65, 0x2f, 0x70, 0x6f, 0x69, 0x6e, 0x74, 0x65, 0x72, 0x5f, 0x66, 0x6c, 0x61, 0x67
        /*0046*/ 	.byte	0x67, 0x65, 0x64, 0x2e, 0x68, 0x70, 0x70, 0x00
	.type		$str$26,@object
	.size		$str$26,($str$25 - $str$26)
$str$26:
        /*004e*/ 	.byte	0x2f, 0x74, 0x6d, 0x70, 0x2f, 0x63, 0x75, 0x74, 0x6c, 0x61, 0x73, 0x73, 0x5f, 0x73, 0x77, 0x65
        /*005e*/ 	.byte	0x65, 0x70, 0x5f, 0x73, 0x72, 0x63, 0x2f, 0x69, 0x6e, 0x63, 0x6c, 0x75, 0x64, 0x65, 0x2f, 0x63
        /*006e*/ 	.byte	0x75, 0x74, 0x65, 0x2f, 0x61, 0x74, 0x6f, 0x6d, 0x2f, 0x63, 0x6f, 0x70, 0x79, 0x5f, 0x74, 0x72
        /*007e*/ 	.byte	0x61, 0x69, 0x74, 0x73, 0x5f, 0x73, 0x6d, 0x31, 0x30, 0x30, 0x2e, 0x68, 0x70, 0x70, 0x00
	.type		$str$25,@object
	.size		$str$25,(__unnamed_1 - $str$25)
$str$25:
        /*008d*/ 	.byte	0x28, 0x28, 0x75, 0x69, 0x6e, 0x74, 0x33, 0x32, 0x5f, 0x74, 0x28, 0x74, 0x68, 0x72, 0x65, 0x61
        /*009d*/ 	.byte	0x64, 0x49, 0x64, 0x78, 0x2e, 0x78, 0x29, 0x20, 0x2f, 0x20, 0x33, 0x32, 0x29, 0x20, 0x25, 0x20
        /*00ad*/ 	.byte	0x34, 0x29, 0x20, 0x3d, 0x3d, 0x20, 0x28, 0x28, 0x28, 0x74, 0x6d, 0x65, 0x6d, 0x5f, 0x61, 0x64
        /*00bd*/ 	.byte	0x64, 0x72, 0x20, 0x3e, 0x3e, 0x20, 0x31, 0x36, 0x29, 0x20, 0x2f, 0x20, 0x33, 0x32, 0x29, 0x20
        /*00cd*/ 	.byte	0x25, 0x20, 0x34, 0x29, 0x00
	.type		__unnamed_1,@object
	.size		__unnamed_1,(__unnamed_2 - __unnamed_1)
__unnamed_1:
        /*00d2*/ 	.byte	0x61, 0x75, 0x74, 0x6f, 0x20, 0x63, 0x75, 0x74, 0x65, 0x3a, 0x3a, 0x61, 0x73, 0x5f, 0x70, 0x6f
        /* <DEDUP_REMOVED lines=24> */
        /*0262*/ 	.byte	0x3e, 0x3e, 0x3e, 0x3e, 0x5d, 0x00
	.type		__unnamed_2,@object
	.size		__unnamed_2,(.L_2 - __unnamed_2)
__unnamed_2:
        /* <DEDUP_REMOVED lines=42> */
        /*0508*/ 	.byte	0x3e, 0x3e, 0x5d, 0x00
.L_2:


//--------------------- .nv.shared._ZN7cutlass13device_kernelINS_4gemm6kernel13GemmUniversalIN4cute5tupleIJiiiiEEENS1_10collective13CollectiveMmaINS1_35MainloopSm100TmaUmmaWarpSpecializedILi2ELi2ELi4ENS5_IJNS4_1CILi2EEENSA_ILi1EEESC_EEEEENS5_IJNSA_ILi256EEENSA_ILi128EEESF_EEENS_6half_tENS5_IJlSC_lEEESI_SJ_NS4_8TiledMMAINS4_8MMA_AtomIJNS4_26SM100_MMA_F16BF16_2x1SM_SSISI_SI_fLi256ELi128ELNS4_4UMMA5MajorE0ELSO_0ELNSN_7ScaleInE0ELSP_0EEEEEENS4_6LayoutINS5_IJSC_SC_SC_EEENS5_IJNSA_ILi0EEESU_SU_EEEEENS5_IJNS4_10UnderscoreESX_SX_EEEEENS4_18SM100_TMA_2SM_LOADENS4_14ComposedLayoutINS4_7SwizzleILi3ELi4ELi3EEENS4_18smem_ptr_flag_bitsILi16EEENSS_INS5_IJNSA_ILi8EEENSA_ILi64EEEEEENS5_IJS17_SC_EEEEEEEvNS4_8identityES10_S1B_vS1C_EENS_8epilogue10collective18CollectiveEpilogueINS1E_23Sm100TmaWarpSpecializedILi4ELi2ELi32ELb1ELb0EEEJNS5_IJSG_SG_SF_EEENS5_IJNSS_ISG_SC_EENSS_INSA_ILi32EEESC_EEEEESI_SJ_SI_SJ_NS1E_6fusion15FusionCallbacksIS1I_NS1O_17LinearCombinationISI_fSI_fLNS_15FloatRoundStyleE2EEES1J_S1N_JEEENS4_5SM1004TMEM4LOAD26SM100_TMEM_LOAD_32dp32b32xENS4_13SM90_TMA_LOADENS11_INS12_ILi2ELi4ELi3EEES15_NSS_INS5_IJS16_S1L_EEENS5_IJS1L_SC_EEEEEEENS4_39AutoVectorizingCopyWithAssumedAlignmentILi128EEENS4_14SM90_TMA_STOREES23_S25_S25_EEEvvEEEEvNT_6ParamsE --------------------------
	.section	.nv.shared._ZN7cutlass13device_kernelINS_4gemm6kernel13GemmUniversalIN4cute5tupleIJiiiiEEENS1_10collective13CollectiveMmaINS1_35MainloopSm100TmaUmmaWarpSpecializedILi2ELi2ELi4ENS5_IJNS4_1CILi2EEENSA_ILi1EEESC_EEEEENS5_IJNSA_ILi256EEENSA_ILi128EEESF_EEENS_6half_tENS5_IJlSC_lEEESI_SJ_NS4_8TiledMMAINS4_8MMA_AtomIJNS4_26SM100_MMA_F16BF16_2x1SM_SSISI_SI_fLi256ELi128ELNS4_4UMMA5MajorE0ELSO_0ELNSN_7ScaleInE0ELSP_0EEEEEENS4_6LayoutINS5_IJSC_SC_SC_EEENS5_IJNSA_ILi0EEESU_SU_EEEEENS5_IJNS4_10UnderscoreESX_SX_EEEEENS4_18SM100_TMA_2SM_LOADENS4_14ComposedLayoutINS4_7SwizzleILi3ELi4ELi3EEENS4_18smem_ptr_flag_bitsILi16EEENSS_INS5_IJNSA_ILi8EEENSA_ILi64EEEEEENS5_IJS17_SC_EEEEEEEvNS4_8identityES10_S1B_vS1C_EENS_8epilogue10collective18CollectiveEpilogueINS1E_23Sm100TmaWarpSpecializedILi4ELi2ELi32ELb1ELb0EEEJNS5_IJSG_SG_SF_EEENS5_IJNSS_ISG_SC_EENSS_INSA_ILi32EEESC_EEEEESI_SJ_SI_SJ_NS1E_6fusion15FusionCallbacksIS1I_NS1O_17LinearCombinationISI_fSI_fLNS_15FloatRoundStyleE2EEES1J_S1N_JEEENS4_5SM1004TMEM4LOAD26SM100_TMEM_LOAD_32dp32b32xENS4_13SM90_TMA_LOADENS11_INS12_ILi2ELi4ELi3EEES15_NSS_INS5_IJS16_S1L_EEENS5_IJS1L_SC_EEEEEEENS4_39AutoVectorizingCopyWithAssumedAlignmentILi128EEENS4_14SM90_TMA_STOREES23_S25_S25_EEEvvEEEEvNT_6ParamsE,"aw",@nobits
	.sectionflags	@""
	.align	16
	.zero		1024


//--------------------- .nv.shared.reserved.0     --------------------------
	.section	.nv.shared.reserved.0,"aw",@nobits
	.weak		__nv_reservedSMEM_offset_0_alias
	.size		__nv_reservedSMEM_offset_0_alias, 0, 64
	.other		__nv_reservedSMEM_offset_0_alias,@"STO_CUDA_RESERVED_SHARED STV_DEFAULT"
__nv_reservedSMEM_offset_0_alias:
	.zero		0
.nv.shared.reserved.0:
	.zero		64
	.weak		__nv_reservedSMEM_tcgen05_partition
	.type		__nv_reservedSMEM_tcgen05_partition,@object
	.size		__nv_reservedSMEM_tcgen05_partition,(.L_0 - __nv_reservedSMEM_tcgen05_partition)
__nv_reservedSMEM_tcgen05_partition:
	.zero		32
.L_0:


//--------------------- .nv.global                --------------------------
	.section	.nv.global,"aw",@nobits
.nv.global:
	.type		_ZN39_INTERNAL_5be96532_4_k_cu_879efdab_92644cute1_E,@object
	.size		_ZN39_INTERNAL_5be96532_4_k_cu_879efdab_92644cute1_E,(_ZN39_INTERNAL_5be96532_4_k_cu_879efdab_92644cuda3std3__45__cpo6cbeginE - _ZN39_INTERNAL_5be96532_4_k_cu_879efdab_92644cute1_E)
_ZN39_INTERNAL_5be96532_4_k_cu_879efdab_92644cute1_E:
	.zero		1
	.type		_ZN39_INTERNAL_5be96532_4_k_cu_879efdab_92644cuda3std3__45__cpo6cbeginE,@object
	.size		_ZN39_INTERNAL_5be96532_4_k_cu_879efdab_92644cuda3std3__45__cpo6cbeginE,(_ZN39_INTERNAL_5be96532_4_k_cu_879efdab_92644cuda3std3__48in_placeE - _ZN39_INTERNAL_5be96532_4_k_cu_879efdab_92644cuda3std3__45__cpo6cbeginE)
_ZN39_INTERNAL_5be96532_4_k_cu_879efdab_92644cuda3std3__45__cpo6cbeginE:
	.zero		1
	.type		_ZN39_INTERNAL_5be96532_4_k_cu_879efdab_92644cuda3std3__48in_placeE,@object
	.size		_ZN39_INTERNAL_5be96532_4_k_cu_879efdab_92644cuda3std3__48in_placeE,(_ZN39_INTERNAL_5be96532_4_k_cu_879efdab_92644cuda3std6ranges3__45__cpo9iter_moveE - _ZN39_INTERNAL_5be96532_4_k_cu_879efdab_92644cuda3std3__48in_placeE)
_ZN39_INTERNAL_5be96532_4_k_cu_879efdab_92644cuda3std3__48in_placeE:
	.zero		1
	.type		_ZN39_INTERNAL_5be96532_4_k_cu_879efdab_92644cuda3std6ranges3__45__cpo9iter_moveE,@object
	.size		_ZN39_INTERNAL_5be96532_4_k_cu_879efdab_92644cuda3std6ranges3__45__cpo9iter_moveE,(_ZN39_INTERNAL_5be96532_4_k_cu_879efdab_92644cuda3std3__45__cpo5beginE - _ZN39_INTERNAL_5be96532_4_k_cu_879efdab_92644cuda3std6ranges3__45__cpo9iter_moveE)
_ZN39_INTERNAL_5be96532_4_k_cu_879efdab_92644cuda3std6ranges3__45__cpo9iter_moveE:
	.zero		1
	.type		_ZN39_INTERNAL_5be96532_4_k_cu_879efdab_92644cuda3std3__45__cpo5beginE,@object
	.size		_ZN39_INTERNAL_5be96532_4_k_cu_879efdab_92644cuda3std3__45__cpo5beginE,(_ZN39_INTERNAL_5be96532_4_k_cu_879efdab_92644cuda3std3__441_GLOBAL__N__5be96532_4_k_cu_879efdab_92646ignoreE - _ZN39_INTERNAL_5be96532_4_k_cu_879efdab_92644cuda3std3__45__cpo5beginE)
_ZN39_INTERNAL_5be96532_4_k_cu_879efdab_92644cuda3std3__45__cpo5beginE:
	.zero		1
	.type		_ZN39_INTERNAL_5be96532_4_k_cu_879efdab_92644cuda3std3__441_GLOBAL__N__5be96532_4_k_cu_879efdab_92646ignoreE,@object
	.size		_ZN39_INTERNAL_5be96532_4_k_cu_879efdab_92644cuda3std3__441_GLOBAL__N__5be96532_4_k_cu_879efdab_92646ignoreE,(_ZN39_INTERNAL_5be96532_4_k_cu_879efdab_92644cute7productE - _ZN39_INTERNAL_5be96532_4_k_cu_879efdab_92644cuda3std3__441_GLOBAL__N__5be96532_4_k_cu_879efdab_92646ignoreE)
_ZN39_INTERNAL_5be96532_4_k_cu_879efdab_92644cuda3std3__441_GLOBAL__N__5be96532_4_k_cu_879efdab_92646ignoreE:
	.zero		1
	.type		_ZN39_INTERNAL_5be96532_4_k_cu_879efdab_92644cute7productE,@object
	.size		_ZN39_INTERNAL_5be96532_4_k_cu_879efdab_92644cute7productE,(_ZN39_INTERNAL_5be96532_4_k_cu_879efdab_92644cuda3std3__45__cpo3endE - _ZN39_INTERNAL_5be96532_4_k_cu_879efdab_92644cute7productE)
_ZN39_INTERNAL_5be96532_4_k_cu_879efdab_92644cute7productE:
	.zero		1
	.type		_ZN39_INTERNAL_5be96532_4_k_cu_879efdab_92644cuda3std3__45__cpo3endE,@object
	.size		_ZN39_INTERNAL_5be96532_4_k_cu_879efdab_92644cuda3std3__45__cpo3endE,(_ZN39_INTERNAL_5be96532_4_k_cu_879efdab_92644cuda3std3__419piecewise_constructE - _ZN39_INTERNAL_5be96532_4_k_cu_879efdab_92644cuda3std3__45__cpo3endE)
_ZN39_INTERNAL_5be96532_4_k_cu_879efdab_92644cuda3std3__45__cpo3endE:
	.zero		1
	.type		_ZN39_INTERNAL_5be96532_4_k_cu_879efdab_92644cuda3std3__419piecewise_constructE,@object
	.size		_ZN39_INTERNAL_5be96532_4_k_cu_879efdab_92644cuda3std3__419piecewise_constructE,(_ZN39_INTERNAL_5be96532_4_k_cu_879efdab_92644cuda3std3__45__cpo4cendE - _ZN39_INTERNAL_5be96532_4_k_cu_879efdab_92644cuda3std3__419piecewise_constructE)
_ZN39_INTERNAL_5be96532_4_k_cu_879efdab_92644cuda3std3__419piecewise_constructE:
	.zero		1
	.type		_ZN39_INTERNAL_5be96532_4_k_cu_879efdab_92644cuda3std3__45__cpo4cendE,@object
	.size		_ZN39_INTERNAL_5be96532_4_k_cu_879efdab_92644cuda3std3__45__cpo4cendE,(_ZN39_INTERNAL_5be96532_4_k_cu_879efdab_92644cuda3std6ranges3__45__cpo4swapE - _ZN39_INTERNAL_5be96532_4_k_cu_879efdab_92644cuda3std3__45__cpo4cendE)
_ZN39_INTERNAL_5be96532_4_k_cu_879efdab_92644cuda3std3__45__cpo4cendE:
	.zero		1
	.type		_ZN39_INTERNAL_5be96532_4_k_cu_879efdab_92644cuda3std6ranges3__45__cpo4swapE,@object
	.size		_ZN39_INTERNAL_5be96532_4_k_cu_879efdab_92644cuda3std6ranges3__45__cpo4swapE,(.L_10 - _ZN39_INTERNAL_5be96532_4_k_cu_879efdab_92644cuda3std6ranges3__45__cpo4swapE)
_ZN39_INTERNAL_5be96532_4_k_cu_879efdab_92644cuda3std6ranges3__45__cpo4swapE:
	.zero		1
.L_10:


//--------------------- .nv.constant0._ZN7cutlass13device_kernelINS_4gemm6kernel13GemmUniversalIN4cute5tupleIJiiiiEEENS1_10collective13CollectiveMmaINS1_35MainloopSm100TmaUmmaWarpSpecializedILi2ELi2ELi4ENS5_IJNS4_1CILi2EEENSA_ILi1EEESC_EEEEENS5_IJNSA_ILi256EEENSA_ILi128EEESF_EEENS_6half_tENS5_IJlSC_lEEESI_SJ_NS4_8TiledMMAINS4_8MMA_AtomIJNS4_26SM100_MMA_F16BF16_2x1SM_SSISI_SI_fLi256ELi128ELNS4_4UMMA5MajorE0ELSO_0ELNSN_7ScaleInE0ELSP_0EEEEEENS4_6LayoutINS5_IJSC_SC_SC_EEENS5_IJNSA_ILi0EEESU_SU_EEEEENS5_IJNS4_10UnderscoreESX_SX_EEEEENS4_18SM100_TMA_2SM_LOADENS4_14ComposedLayoutINS4_7SwizzleILi3ELi4ELi3EEENS4_18smem_ptr_flag_bitsILi16EEENSS_INS5_IJNSA_ILi8EEENSA_ILi64EEEEEENS5_IJS17_SC_EEEEEEEvNS4_8identityES10_S1B_vS1C_EENS_8epilogue10collective18CollectiveEpilogueINS1E_23Sm100TmaWarpSpecializedILi4ELi2ELi32ELb1ELb0EEEJNS5_IJSG_SG_SF_EEENS5_IJNSS_ISG_SC_EENSS_INSA_ILi32EEESC_EEEEESI_SJ_SI_SJ_NS1E_6fusion15FusionCallbacksIS1I_NS1O_17LinearCombinationISI_fSI_fLNS_15FloatRoundStyleE2EEES1J_S1N_JEEENS4_5SM1004TMEM4LOAD26SM100_TMEM_LOAD_32dp32b32xENS4_13SM90_TMA_LOADENS11_INS12_ILi2ELi4ELi3EEES15_NSS_INS5_IJS16_S1L_EEENS5_IJS1L_SC_EEEEEEENS4_39AutoVectorizingCopyWithAssumedAlignmentILi128EEENS4_14SM90_TMA_STOREES23_S25_S25_EEEvvEEEEvNT_6ParamsE --------------------------
	.section	.nv.constant0._ZN7cutlass13device_kernelINS_4gemm6kernel13GemmUniversalIN4cute5tupleIJiiiiEEENS1_10collective13CollectiveMmaINS1_35MainloopSm100TmaUmmaWarpSpecializedILi2ELi2ELi4ENS5_IJNS4_1CILi2EEENSA_ILi1EEESC_EEEEENS5_IJNSA_ILi256EEENSA_ILi128EEESF_EEENS_6half_tENS5_IJlSC_lEEESI_SJ_NS4_8TiledMMAINS4_8MMA_AtomIJNS4_26SM100_MMA_F16BF16_2x1SM_SSISI_SI_fLi256ELi128ELNS4_4UMMA5MajorE0ELSO_0ELNSN_7ScaleInE0ELSP_0EEEEEENS4_6LayoutINS5_IJSC_SC_SC_EEENS5_IJNSA_ILi0EEESU_SU_EEEEENS5_IJNS4_10UnderscoreESX_SX_EEEEENS4_18SM100_TMA_2SM_LOADENS4_14ComposedLayoutINS4_7SwizzleILi3ELi4ELi3EEENS4_18smem_ptr_flag_bitsILi16EEENSS_INS5_IJNSA_ILi8EEENSA_ILi64EEEEEENS5_IJS17_SC_EEEEEEEvNS4_8identityES10_S1B_vS1C_EENS_8epilogue10collective18CollectiveEpilogueINS1E_23Sm100TmaWarpSpecializedILi4ELi2ELi32ELb1ELb0EEEJNS5_IJSG_SG_SF_EEENS5_IJNSS_ISG_SC_EENSS_INSA_ILi32EEESC_EEEEESI_SJ_SI_SJ_NS1E_6fusion15FusionCallbacksIS1I_NS1O_17LinearCombinationISI_fSI_fLNS_15FloatRoundStyleE2EEES1J_S1N_JEEENS4_5SM1004TMEM4LOAD26SM100_TMEM_LOAD_32dp32b32xENS4_13SM90_TMA_LOADENS11_INS12_ILi2ELi4ELi3EEES15_NSS_INS5_IJS16_S1L_EEENS5_IJS1L_SC_EEEEEEENS4_39AutoVectorizingCopyWithAssumedAlignmentILi128EEENS4_14SM90_TMA_STOREES23_S25_S25_EEEvvEEEEvNT_6ParamsE,"a",@progbits
	.sectionflags	@""
	.align	4
.nv.constant0._ZN7cutlass13device_kernelINS_4gemm6kernel13GemmUniversalIN4cute5tupleIJiiiiEEENS1_10collective13CollectiveMmaINS1_35MainloopSm100TmaUmmaWarpSpecializedILi2ELi2ELi4ENS5_IJNS4_1CILi2EEENSA_ILi1EEESC_EEEEENS5_IJNSA_ILi256EEENSA_ILi128EEESF_EEENS_6half_tENS5_IJlSC_lEEESI_SJ_NS4_8TiledMMAINS4_8MMA_AtomIJNS4_26SM100_MMA_F16BF16_2x1SM_SSISI_SI_fLi256ELi128ELNS4_4UMMA5MajorE0ELSO_0ELNSN_7ScaleInE0ELSP_0EEEEEENS4_6LayoutINS5_IJSC_SC_SC_EEENS5_IJNSA_ILi0EEESU_SU_EEEEENS5_IJNS4_10UnderscoreESX_SX_EEEEENS4_18SM100_TMA_2SM_LOADENS4_14ComposedLayoutINS4_7SwizzleILi3ELi4ELi3EEENS4_18smem_ptr_flag_bitsILi16EEENSS_INS5_IJNSA_ILi8EEENSA_ILi64EEEEEENS5_IJS17_SC_EEEEEEEvNS4_8identityES10_S1B_vS1C_EENS_8epilogue10collective18CollectiveEpilogueINS1E_23Sm100TmaWarpSpecializedILi4ELi2ELi32ELb1ELb0EEEJNS5_IJSG_SG_SF_EEENS5_IJNSS_ISG_SC_EENSS_INSA_ILi32EEESC_EEEEESI_SJ_SI_SJ_NS1E_6fusion15FusionCallbacksIS1I_NS1O_17LinearCombinationISI_fSI_fLNS_15FloatRoundStyleE2EEES1J_S1N_JEEENS4_5SM1004TMEM4LOAD26SM100_TMEM_LOAD_32dp32b32xENS4_13SM90_TMA_LOADENS11_INS12_ILi2ELi4ELi3EEES15_NSS_INS5_IJS16_S1L_EEENS5_IJS1L_SC_EEEEEEENS4_39AutoVectorizingCopyWithAssumedAlignmentILi128EEENS4_14SM90_TMA_STOREES23_S25_S25_EEEvvEEEEvNT_6ParamsE:
	.zero		2944


//--------------------- SYMBOLS --------------------------

	.type		.nv.reservedSmem.offset0,@object
	.size		.nv.reservedSmem.offset0,0x4
	.type		.nv.reservedSmem.cap,@object
	.size		.nv.reservedSmem.cap,0x4
	.type		__assertfail,@function
